	.target	sm_90a

	.elftype	@"ET_EXEC"


//--------------------- .note.nv.tkinfo           --------------------------
	.section	.note.nv.tkinfo,"",@"SHT_NOTE"
	.sectionflags	@"SHF_NOTE_NV_TKINFO"
	.tkinfo
        /*0018*/ 	.word	0x00000002
        /*0030*/ 	.string	""
        /*0030*/ 	.string	"ptxas"
        /*0030*/ 	.string	"Cuda compilation tools, release 13.0, V13.0.88"
        /*0030*/ 	.string	"Build cuda_13.0.r13.0/compiler.36424714_0"
        /*0030*/ 	.string	"-arch sm_90a -m 64 "



//--------------------- .note.nv.cuinfo           --------------------------
	.section	.note.nv.cuinfo,"",@"SHT_NOTE"
	.sectionflags	@"SHF_NOTE_NV_CUINFO"
        /*0018*/ 	.short	0x0002
        /*001a*/ 	.short	0x005a
        /*001c*/ 	.short	0x0082
	.zero		2


//--------------------- .nv.info                  --------------------------
	.section	.nv.info,"",@"SHT_CUDA_INFO"
	.align	4


	//----- nvinfo : EIATTR_REGCOUNT
	.align		4
        /*0000*/ 	.byte	0x04, 0x2f
        /*0002*/ 	.short	(.L_12 - .L_11)
	.align		4
.L_11:
        /*0004*/ 	.word	index@(_ZN7cutlass13device_kernelINS_4conv6kernel13ConvUniversalINS1_16ConvProblemShapeILNS1_8OperatorE2ELi3EEENS1_10collective14CollectiveConvINS1_46MainloopSm90TmaGmmaWarpSpecializedImplicitGemmILS5_2ELi9ELi3EN4cute5tupleIJNSA_1CILi2EEENSC_ILi1EEESE_EEENS1_36KernelImplicitTmaWarpSpecializedSm90ELi1EEENSB_IJNSC_ILi128EEENSB_IJNSC_ILi64EEEEEESK_EEENS_10bfloat16_tESM_NSA_8TiledMMAINSA_8MMA_AtomIJNSA_4SM904GMMA27MMA_64x64x16_F32BF16BF16_SSILNSQ_5MajorE1ELSS_1ELNSQ_7ScaleInE1ELST_1EEEEEENSA_6LayoutINSB_IJSE_SE_SE_EEENSB_IJNSC_ILi0EEESY_SY_EEEEENSB_IJNSA_10UnderscoreES11_S11_EEEEENS7_6detail26Sm90ImplicitGemmTileTraitsINSA_13SM90_TMA_LOADENSA_14ComposedLayoutINSA_7SwizzleILi3ELi4ELi3EEENSA_18smem_ptr_flag_bitsILi16EEENSW_INSB_IJNSB_IJSJ_SD_EEENSB_IJNSC_ILi8EEES1D_EEENSB_IJSE_NSC_ILi9EEEEEEEEENSB_IJNSB_IJSE_NSC_ILi4096EEEEEENSB_IJSJ_NSC_ILi512EEEEEENSB_IJSY_NSC_ILi8192EEEEEEEEEEEEEvEENS15_INSA_30SM90_TMA_LOAD_IM2COL_MULTICASTENS17_IS19_S1B_NSW_INSB_IJNSB_IJSJ_SE_EEES1E_S1G_EEENSB_IJNSB_IJSE_SY_EEES1L_NSB_IJSY_S1I_EEEEEEEEEEvEEEENS_8epilogue10collective6detail29Sm90TmaWarpSpecializedAdapterINS23_15DefaultEpilogueISM_NSB_IJlNSB_IJSE_lllEEESY_EEES28_NS22_6thread17LinearCombinationISM_Li1EffLNS29_9ScaleType4KindE0ELNS_15FloatRoundStyleE2ESM_EENS_4gemm15EpilogueDefaultEEEEEvvEEEEvNT_6ParamsE)
        /*0008*/ 	.word	0x0000006b


	//----- nvinfo : EIATTR_FRAME_SIZE
	.align		4
.L_12:
        /*000c*/ 	.byte	0x04, 0x11
        /*000e*/ 	.short	(.L_14 - .L_13)
	.align		4
.L_13:
        /*0010*/ 	.word	index@(_ZN7cutlass13device_kernelINS_4conv6kernel13ConvUniversalINS1_16ConvProblemShapeILNS1_8OperatorE2ELi3EEENS1_10collective14CollectiveConvINS1_46MainloopSm90TmaGmmaWarpSpecializedImplicitGemmILS5_2ELi9ELi3EN4cute5tupleIJNSA_1CILi2EEENSC_ILi1EEESE_EEENS1_36KernelImplicitTmaWarpSpecializedSm90ELi1EEENSB_IJNSC_ILi128EEENSB_IJNSC_ILi64EEEEEESK_EEENS_10bfloat16_tESM_NSA_8TiledMMAINSA_8MMA_AtomIJNSA_4SM904GMMA27MMA_64x64x16_F32BF16BF16_SSILNSQ_5MajorE1ELSS_1ELNSQ_7ScaleInE1ELST_1EEEEEENSA_6LayoutINSB_IJSE_SE_SE_EEENSB_IJNSC_ILi0EEESY_SY_EEEEENSB_IJNSA_10UnderscoreES11_S11_EEEEENS7_6detail26Sm90ImplicitGemmTileTraitsINSA_13SM90_TMA_LOADENSA_14ComposedLayoutINSA_7SwizzleILi3ELi4ELi3EEENSA_18smem_ptr_flag_bitsILi16EEENSW_INSB_IJNSB_IJSJ_SD_EEENSB_IJNSC_ILi8EEES1D_EEENSB_IJSE_NSC_ILi9EEEEEEEEENSB_IJNSB_IJSE_NSC_ILi4096EEEEEENSB_IJSJ_NSC_ILi512EEEEEENSB_IJSY_NSC_ILi8192EEEEEEEEEEEEEvEENS15_INSA_30SM90_TMA_LOAD_IM2COL_MULTICASTENS17_IS19_S1B_NSW_INSB_IJNSB_IJSJ_SE_EEES1E_S1G_EEENSB_IJNSB_IJSE_SY_EEES1L_NSB_IJSY_S1I_EEEEEEEEEEvEEEENS_8epilogue10collective6detail29Sm90TmaWarpSpecializedAdapterINS23_15DefaultEpilogueISM_NSB_IJlNSB_IJSE_lllEEESY_EEES28_NS22_6thread17LinearCombinationISM_Li1EffLNS29_9ScaleType4KindE0ELNS_15FloatRoundStyleE2ESM_EENS_4gemm15EpilogueDefaultEEEEEvvEEEEvNT_6ParamsE)
        /*0014*/ 	.word	0x00000000


	//----- nvinfo : EIATTR_MIN_STACK_SIZE
	.align		4
.L_14:
        /*0018*/ 	.byte	0x04, 0x12
        /*001a*/ 	.short	(.L_16 - .L_15)
	.align		4
.L_15:
        /*001c*/ 	.word	index@(_ZN7cutlass13device_kernelINS_4conv6kernel13ConvUniversalINS1_16ConvProblemShapeILNS1_8OperatorE2ELi3EEENS1_10collective14CollectiveConvINS1_46MainloopSm90TmaGmmaWarpSpecializedImplicitGemmILS5_2ELi9ELi3EN4cute5tupleIJNSA_1CILi2EEENSC_ILi1EEESE_EEENS1_36KernelImplicitTmaWarpSpecializedSm90ELi1EEENSB_IJNSC_ILi128EEENSB_IJNSC_ILi64EEEEEESK_EEENS_10bfloat16_tESM_NSA_8TiledMMAINSA_8MMA_AtomIJNSA_4SM904GMMA27MMA_64x64x16_F32BF16BF16_SSILNSQ_5MajorE1ELSS_1ELNSQ_7ScaleInE1ELST_1EEEEEENSA_6LayoutINSB_IJSE_SE_SE_EEENSB_IJNSC_ILi0EEESY_SY_EEEEENSB_IJNSA_10UnderscoreES11_S11_EEEEENS7_6detail26Sm90ImplicitGemmTileTraitsINSA_13SM90_TMA_LOADENSA_14ComposedLayoutINSA_7SwizzleILi3ELi4ELi3EEENSA_18smem_ptr_flag_bitsILi16EEENSW_INSB_IJNSB_IJSJ_SD_EEENSB_IJNSC_ILi8EEES1D_EEENSB_IJSE_NSC_ILi9EEEEEEEEENSB_IJNSB_IJSE_NSC_ILi4096EEEEEENSB_IJSJ_NSC_ILi512EEEEEENSB_IJSY_NSC_ILi8192EEEEEEEEEEEEEvEENS15_INSA_30SM90_TMA_LOAD_IM2COL_MULTICASTENS17_IS19_S1B_NSW_INSB_IJNSB_IJSJ_SE_EEES1E_S1G_EEENSB_IJNSB_IJSE_SY_EEES1L_NSB_IJSY_S1I_EEEEEEEEEEvEEEENS_8epilogue10collective6detail29Sm90TmaWarpSpecializedAdapterINS23_15DefaultEpilogueISM_NSB_IJlNSB_IJSE_lllEEESY_EEES28_NS22_6thread17LinearCombinationISM_Li1EffLNS29_9ScaleType4KindE0ELNS_15FloatRoundStyleE2ESM_EENS_4gemm15EpilogueDefaultEEEEEvvEEEEvNT_6ParamsE)
        /*0020*/ 	.word	0x00000000
.L_16:


//--------------------- .nv.compat                --------------------------
	.section	.nv.compat,"",@"SHT_CUDA_COMPAT_INFO"
	.align	4
        /*0000*/ 	.byte	0x02, 0x09, 0x01, 0x00, 0x02, 0x02, 0x04, 0x00, 0x02, 0x05, 0x05, 0x00, 0x03, 0x07, 0x01, 0x01
        /*0010*/ 	.byte	0x02, 0x03, 0x01, 0x00, 0x02, 0x06, 0x01, 0x00, 0x04, 0x0b, 0x08, 0x00, 0x00, 0x00, 0x00, 0x00
        /*0020*/ 	.byte	0x00, 0x00, 0x00, 0x00


//--------------------- .nv.info._ZN7cutlass13device_kernelINS_4conv6kernel13ConvUniversalINS1_16ConvProblemShapeILNS1_8OperatorE2ELi3EEENS1_10collective14CollectiveConvINS1_46MainloopSm90TmaGmmaWarpSpecializedImplicitGemmILS5_2ELi9ELi3EN4cute5tupleIJNSA_1CILi2EEENSC_ILi1EEESE_EEENS1_36KernelImplicitTmaWarpSpecializedSm90ELi1EEENSB_IJNSC_ILi128EEENSB_IJNSC_ILi64EEEEEESK_EEENS_10bfloat16_tESM_NSA_8TiledMMAINSA_8MMA_AtomIJNSA_4SM904GMMA27MMA_64x64x16_F32BF16BF16_SSILNSQ_5MajorE1ELSS_1ELNSQ_7ScaleInE1ELST_1EEEEEENSA_6LayoutINSB_IJSE_SE_SE_EEENSB_IJNSC_ILi0EEESY_SY_EEEEENSB_IJNSA_10UnderscoreES11_S11_EEEEENS7_6detail26Sm90ImplicitGemmTileTraitsINSA_13SM90_TMA_LOADENSA_14ComposedLayoutINSA_7SwizzleILi3ELi4ELi3EEENSA_18smem_ptr_flag_bitsILi16EEENSW_INSB_IJNSB_IJSJ_SD_EEENSB_IJNSC_ILi8EEES1D_EEENSB_IJSE_NSC_ILi9EEEEEEEEENSB_IJNSB_IJSE_NSC_ILi4096EEEEEENSB_IJSJ_NSC_ILi512EEEEEENSB_IJSY_NSC_ILi8192EEEEEEEEEEEEEvEENS15_INSA_30SM90_TMA_LOAD_IM2COL_MULTICASTENS17_IS19_S1B_NSW_INSB_IJNSB_IJSJ_SE_EEES1E_S1G_EEENSB_IJNSB_IJSE_SY_EEES1L_NSB_IJSY_S1I_EEEEEEEEEEvEEEENS_8epilogue10collective6detail29Sm90TmaWarpSpecializedAdapterINS23_15DefaultEpilogueISM_NSB_IJlNSB_IJSE_lllEEESY_EEES28_NS22_6thread17LinearCombinationISM_Li1EffLNS29_9ScaleType4KindE0ELNS_15FloatRoundStyleE2ESM_EENS_4gemm15EpilogueDefaultEEEEEvvEEEEvNT_6ParamsE --------------------------
	.section	.nv.info._ZN7cutlass13device_kernelINS_4conv6kernel13ConvUniversalINS1_16ConvProblemShapeILNS1_8OperatorE2ELi3EEENS1_10collective14CollectiveConvINS1_46MainloopSm90TmaGmmaWarpSpecializedImplicitGemmILS5_2ELi9ELi3EN4cute5tupleIJNSA_1CILi2EEENSC_ILi1EEESE_EEENS1_36KernelImplicitTmaWarpSpecializedSm90ELi1EEENSB_IJNSC_ILi128EEENSB_IJNSC_ILi64EEEEEESK_EEENS_10bfloat16_tESM_NSA_8TiledMMAINSA_8MMA_AtomIJNSA_4SM904GMMA27MMA_64x64x16_F32BF16BF16_SSILNSQ_5MajorE1ELSS_1ELNSQ_7ScaleInE1ELST_1EEEEEENSA_6LayoutINSB_IJSE_SE_SE_EEENSB_IJNSC_ILi0EEESY_SY_EEEEENSB_IJNSA_10UnderscoreES11_S11_EEEEENS7_6detail26Sm90ImplicitGemmTileTraitsINSA_13SM90_TMA_LOADENSA_14ComposedLayoutINSA_7SwizzleILi3ELi4ELi3EEENSA_18smem_ptr_flag_bitsILi16EEENSW_INSB_IJNSB_IJSJ_SD_EEENSB_IJNSC_ILi8EEES1D_EEENSB_IJSE_NSC_ILi9EEEEEEEEENSB_IJNSB_IJSE_NSC_ILi4096EEEEEENSB_IJSJ_NSC_ILi512EEEEEENSB_IJSY_NSC_ILi8192EEEEEEEEEEEEEvEENS15_INSA_30SM90_TMA_LOAD_IM2COL_MULTICASTENS17_IS19_S1B_NSW_INSB_IJNSB_IJSJ_SE_EEES1E_S1G_EEENSB_IJNSB_IJSE_SY_EEES1L_NSB_IJSY_S1I_EEEEEEEEEEvEEEENS_8epilogue10collective6detail29Sm90TmaWarpSpecializedAdapterINS23_15DefaultEpilogueISM_NSB_IJlNSB_IJSE_lllEEESY_EEES28_NS22_6thread17LinearCombinationISM_Li1EffLNS29_9ScaleType4KindE0ELNS_15FloatRoundStyleE2ESM_EENS_4gemm15EpilogueDefaultEEEEEvvEEEEvNT_6ParamsE,"",@"SHT_CUDA_INFO"
	.sectionflags	@""
	.align	4


	//----- nvinfo : EIATTR_CUDA_API_VERSION
	.align		4
        /*0000*/ 	.byte	0x04, 0x37
        /*0002*/ 	.short	(.L_18 - .L_17)
.L_17:
        /*0004*/ 	.word	0x00000082


	//----- nvinfo : EIATTR_KPARAM_INFO
	.align		4
.L_18:
        /*0008*/ 	.byte	0x04, 0x17
        /*000a*/ 	.short	(.L_20 - .L_19)
.L_19:
        /*000c*/ 	.word	0x00000000
        /*0010*/ 	.short	0x0000
        /*0012*/ 	.short	0x0070
        /*0014*/ 	.byte	0x00, 0xf0, 0x01, 0x10


	//----- nvinfo : EIATTR_SPARSE_MMA_MASK
	.align		4
.L_20:
        /*0018*/ 	.byte	0x03, 0x50
        /*001a*/ 	.short	0x0000


	//----- nvinfo : EIATTR_MAXREG_COUNT
	.align		4
        /*001c*/ 	.byte	0x03, 0x1b
        /*001e*/ 	.short	0x00ff


	//----- nvinfo : EIATTR_NUM_BARRIERS
	.align		4
        /*0020*/ 	.byte	0x02, 0x4c
        /*0022*/ 	.byte	0x01
	.zero		1


	//----- nvinfo : EIATTR_MERCURY_ISA_VERSION
	.align		4
        /*0024*/ 	.byte	0x03, 0x5f
        /*0026*/ 	.short	0x0101


	//----- nvinfo : EIATTR_COOP_GROUP_MASK_REGIDS
	.align		4
        /*0028*/ 	.byte	0x04, 0x29
        /*002a*/ 	.short	(.L_22 - .L_21)


	//   ....[0]....
.L_21:
        /*002c*/ 	.word	0xffffffff


	//   ....[1]....
        /*0030*/ 	.word	0xffffffff


	//   ....[2]....
        /*0034*/ 	.word	0xffffffff


	//   ....[3]....
        /*0038*/ 	.word	0xffffffff


	//----- nvinfo : EIATTR_COOP_GROUP_INSTR_OFFSETS
	.align		4
.L_22:
        /*003c*/ 	.byte	0x04, 0x28
        /*003e*/ 	.short	(.L_24 - .L_23)


	//   ....[0]....
.L_23:
        /*0040*/ 	.word	0x00000070


	//   ....[1]....
        /*0044*/ 	.word	0x00000080


	//   ....[2]....
        /*0048*/ 	.word	0x00000140


	//   ....[3]....
        /*004c*/ 	.word	0x00000770


	//----- nvinfo : EIATTR_MBARRIER_INSTR_OFFSETS
	.align		4
.L_24:
        /*0050*/ 	.byte	0x04, 0x39
        /*0052*/ 	.short	(.L_26 - .L_25)


	//   ....[0]....
.L_25:
        /*0054*/ 	.word	0x00000310
        /*0058*/ 	.word	0x000000ff
        /*005c*/ 	.word	0x00036000
        /*0060*/ 	.short	0x0100
        /*0062*/ 	.byte	0x08
	.zero		1


	//   ....[1]....
        /*0064*/ 	.word	0x00000320
        /*0068*/ 	.word	0x000000ff
        /*006c*/ 	.word	0x00036048
        /*0070*/ 	.short	0x0100
        /*0072*/ 	.byte	0x08
	.zero		1


	//   ....[2]....
        /*0074*/ 	.word	0x00000330
        /*0078*/ 	.word	0x000000ff
        /*007c*/ 	.word	0x00036008
        /*0080*/ 	.short	0x0100
        /*0082*/ 	.byte	0x08
	.zero		1


	//   ....[3]....
        /*0084*/ 	.word	0x00000340
        /*0088*/ 	.word	0x000000ff
        /*008c*/ 	.word	0x00036050
        /*0090*/ 	.short	0x0100
        /*0092*/ 	.byte	0x08
	.zero		1


	//   ....[4]....
        /*0094*/ 	.word	0x00000350
        /*0098*/ 	.word	0x000000ff
        /*009c*/ 	.word	0x00036010
        /*00a0*/ 	.short	0x0100
        /*00a2*/ 	.byte	0x08
	.zero		1


	//   ....[5]....
        /*00a4*/ 	.word	0x00000360
        /*00a8*/ 	.word	0x000000ff
        /*00ac*/ 	.word	0x00036058
        /*00b0*/ 	.short	0x0100
        /*00b2*/ 	.byte	0x08
	.zero		1


	//   ....[6]....
        /*00b4*/ 	.word	0x00000370
        /*00b8*/ 	.word	0x000000ff
        /*00bc*/ 	.word	0x00036018
        /*00c0*/ 	.short	0x0100
        /*00c2*/ 	.byte	0x08
	.zero		1


	//   ....[7]....
        /*00c4*/ 	.word	0x00000380
        /*00c8*/ 	.word	0x000000ff
        /*00cc*/ 	.word	0x00036060
        /*00d0*/ 	.short	0x0100
        /*00d2*/ 	.byte	0x08
	.zero		1


	//   ....[8]....
        /*00d4*/ 	.word	0x00000390
        /*00d8*/ 	.word	0x000000ff
        /*00dc*/ 	.word	0x00036020
        /*00e0*/ 	.short	0x0100
        /*00e2*/ 	.byte	0x08
	.zero		1


	//   ....[9]....
        /*00e4*/ 	.word	0x000003a0
        /*00e8*/ 	.word	0x000000ff
        /*00ec*/ 	.word	0x00036068
        /*00f0*/ 	.short	0x0100
        /*00f2*/ 	.byte	0x08
	.zero		1


	//   ....[10]....
        /*00f4*/ 	.word	0x000003b0
        /*00f8*/ 	.word	0x000000ff
        /*00fc*/ 	.word	0x00036028
        /*0100*/ 	.short	0x0100
        /*0102*/ 	.byte	0x08
	.zero		1


	//   ....[11]....
        /*0104*/ 	.word	0x000003c0
        /*0108*/ 	.word	0x000000ff
        /*010c*/ 	.word	0x00036070
        /*0110*/ 	.short	0x0100
        /*0112*/ 	.byte	0x08
	.zero		1


	//   ....[12]....
        /*0114*/ 	.word	0x000003d0
        /*0118*/ 	.word	0x000000ff
        /*011c*/ 	.word	0x00036030
        /*0120*/ 	.short	0x0100
        /*0122*/ 	.byte	0x08
	.zero		1


	//   ....[13]....
        /*0124*/ 	.word	0x000003e0
        /*0128*/ 	.word	0x000000ff
        /*012c*/ 	.word	0x00036078
        /*0130*/ 	.short	0x0100
        /*0132*/ 	.byte	0x08
	.zero		1


	//   ....[14]....
        /*0134*/ 	.word	0x000003f0
        /*0138*/ 	.word	0x000000ff
        /*013c*/ 	.word	0x00036038
        /*0140*/ 	.short	0x0100
        /*0142*/ 	.byte	0x08
	.zero		1


	//   ....[15]....
        /*0144*/ 	.word	0x00000400
        /*0148*/ 	.word	0x000000ff
        /*014c*/ 	.word	0x00036080
        /*0150*/ 	.short	0x0100
        /*0152*/ 	.byte	0x08
	.zero		1


	//   ....[16]....
        /*0154*/ 	.word	0x00000410
        /*0158*/ 	.word	0x000000ff
        /*015c*/ 	.word	0x00036040
        /*0160*/ 	.short	0x0100
        /*0162*/ 	.byte	0x08
	.zero		1


	//   ....[17]....
        /*0164*/ 	.word	0x00000420
        /*0168*/ 	.word	0x000000ff
        /*016c*/ 	.word	0x00036088
        /*0170*/ 	.short	0x0100
        /*0172*/ 	.byte	0x08
	.zero		1


	//   ....[18]....
        /*0174*/ 	.word	0x00001300
        /*0178*/ 	.word	0x00000005
        /*017c*/ 	.word	0x00036000
        /*0180*/ 	.short	0x010a
        /*0182*/ 	.byte	0x3f
	.zero		1


	//   ....[19]....
        /*0184*/ 	.word	0x00001750
        /*0188*/ 	.word	0x00000007
        /*018c*/ 	.word	0x00036000
        /*0190*/ 	.short	0x010a
        /*0192*/ 	.byte	0x3f
	.zero		1


	//   ....[20]....
        /*0194*/ 	.word	0x00001a70
        /*0198*/ 	.word	0x00000007
        /*019c*/ 	.word	0x00000000
        /*01a0*/ 	.short	0x0101
        /*01a2*/ 	.byte	0x3f
	.zero		1


	//   ....[21]....
        /*01a4*/ 	.word	0x00001d20
        /*01a8*/ 	.word	0x00000003
        /*01ac*/ 	.word	0x00000000
        /*01b0*/ 	.short	0x0101
        /*01b2*/ 	.byte	0x3f
	.zero		1


	//   ....[22]....
        /*01b4*/ 	.word	0x00006e90
        /*01b8*/ 	.word	0x00000008
        /*01bc*/ 	.word	0x00036048
        /*01c0*/ 	.short	0x010a
        /*01c2*/ 	.byte	0x3f
	.zero		1


	//   ....[23]....
        /*01c4*/ 	.word	0x000075e0
        /*01c8*/ 	.word	0x00000003
        /*01cc*/ 	.word	0x00000000
        /*01d0*/ 	.short	0x010a
        /*01d2*/ 	.byte	0x3f
	.zero		1


	//   ....[24]....
        /*01d4*/ 	.word	0x00007690
        /*01d8*/ 	.word	0x00000000
        /*01dc*/ 	.word	0x00000000
        /*01e0*/ 	.short	0x010a
        /*01e2*/ 	.byte	0x3f
	.zero		1


	//   ....[25]....
        /*01e4*/ 	.word	0x00007740
        /*01e8*/ 	.word	0x00000000
        /*01ec*/ 	.word	0x00000000
        /*01f0*/ 	.short	0x010a
        /*01f2*/ 	.byte	0x3f
	.zero		1


	//   ....[26]....
        /*01f4*/ 	.word	0x000077f0
        /*01f8*/ 	.word	0x00000000
        /*01fc*/ 	.word	0x00000000
        /*0200*/ 	.short	0x010a
        /*0202*/ 	.byte	0x3f
	.zero		1


	//   ....[27]....
        /*0204*/ 	.word	0x000078a0
        /*0208*/ 	.word	0x00000000
        /*020c*/ 	.word	0x00000000
        /*0210*/ 	.short	0x010a
        /*0212*/ 	.byte	0x3f
	.zero		1


	//   ....[28]....
        /*0214*/ 	.word	0x00007950
        /*0218*/ 	.word	0x00000000
        /*021c*/ 	.word	0x00000000
        /*0220*/ 	.short	0x010a
        /*0222*/ 	.byte	0x3f
	.zero		1


	//   ....[29]....
        /*0224*/ 	.word	0x00007a00
        /*0228*/ 	.word	0x00000000
        /*022c*/ 	.word	0x00000000
        /*0230*/ 	.short	0x010a
        /*0232*/ 	.byte	0x3f
	.zero		1


	//   ....[30]....
        /*0234*/ 	.word	0x00007ab0
        /*0238*/ 	.word	0x00000000
        /*023c*/ 	.word	0x00000000
        /*0240*/ 	.short	0x010a
        /*0242*/ 	.byte	0x3f
	.zero		1


	//   ....[31]....
        /*0244*/ 	.word	0x00007b60
        /*0248*/ 	.word	0x00000009
        /*024c*/ 	.word	0x00000000
        /*0250*/ 	.short	0x010a
        /*0252*/ 	.byte	0x3f
	.zero		1


	//----- nvinfo : EIATTR_NUM_MBARRIERS
	.align		4
.L_26:
        /*0254*/ 	.byte	0x03, 0x38
        /*0256*/ 	.short	0x0012


	//----- nvinfo : EIATTR_EXIT_INSTR_OFFSETS
	.align		4
        /*0258*/ 	.byte	0x04, 0x1c
        /*025a*/ 	.short	(.L_28 - .L_27)


	//   ....[0]....
.L_27:
        /*025c*/ 	.word	0x00001030


	//   ....[1]....
        /*0260*/ 	.word	0x00001f00


	//   ....[2]....
        /*0264*/ 	.word	0x00001fe0


	//   ....[3]....
        /*0268*/ 	.word	0x000020d0


	//   ....[4]....
        /*026c*/ 	.word	0x00005710


	//   ....[5]....
        /*0270*/ 	.word	0x00005740


	//   ....[6]....
        /*0274*/ 	.word	0x00006c40


	//   ....[7]....
        /*0278*/ 	.word	0x00006c70


	//   ....[8]....
        /*027c*/ 	.word	0x00006c90


	//   ....[9]....
        /*0280*/ 	.word	0x000074d0


	//   ....[10]....
        /*0284*/ 	.word	0x00007b90


	//----- nvinfo : EIATTR_MAX_THREADS
	.align		4
.L_28:
        /*0288*/ 	.byte	0x04, 0x05
        /*028a*/ 	.short	(.L_30 - .L_29)
.L_29:
        /*028c*/ 	.word	0x00000100
        /*0290*/ 	.word	0x00000001
        /*0294*/ 	.word	0x00000001


	//----- nvinfo : EIATTR_CRS_STACK_SIZE
	.align		4
.L_30:
        /*0298*/ 	.byte	0x04, 0x1e
        /*029a*/ 	.short	(.L_32 - .L_31)
.L_31:
        /*029c*/ 	.word	0x00000000


	//----- nvinfo : EIATTR_CBANK_PARAM_SIZE
	.align		4
.L_32:
        /*02a0*/ 	.byte	0x03, 0x19
        /*02a2*/ 	.short	0x0470


	//----- nvinfo : EIATTR_PARAM_CBANK
	.align		4
        /*02a4*/ 	.byte	0x04, 0x0a
        /*02a6*/ 	.short	(.L_34 - .L_33)
	.align		4
.L_33:
        /*02a8*/ 	.word	index@(.nv.constant0._ZN7cutlass13device_kernelINS_4conv6kernel13ConvUniversalINS1_16ConvProblemShapeILNS1_8OperatorE2ELi3EEENS1_10collective14CollectiveConvINS1_46MainloopSm90TmaGmmaWarpSpecializedImplicitGemmILS5_2ELi9ELi3EN4cute5tupleIJNSA_1CILi2EEENSC_ILi1EEESE_EEENS1_36KernelImplicitTmaWarpSpecializedSm90ELi1EEENSB_IJNSC_ILi128EEENSB_IJNSC_ILi64EEEEEESK_EEENS_10bfloat16_tESM_NSA_8TiledMMAINSA_8MMA_AtomIJNSA_4SM904GMMA27MMA_64x64x16_F32BF16BF16_SSILNSQ_5MajorE1ELSS_1ELNSQ_7ScaleInE1ELST_1EEEEEENSA_6LayoutINSB_IJSE_SE_SE_EEENSB_IJNSC_ILi0EEESY_SY_EEEEENSB_IJNSA_10UnderscoreES11_S11_EEEEENS7_6detail26Sm90ImplicitGemmTileTraitsINSA_13SM90_TMA_LOADENSA_14ComposedLayoutINSA_7SwizzleILi3ELi4ELi3EEENSA_18smem_ptr_flag_bitsILi16EEENSW_INSB_IJNSB_IJSJ_SD_EEENSB_IJNSC_ILi8EEES1D_EEENSB_IJSE_NSC_ILi9EEEEEEEEENSB_IJNSB_IJSE_NSC_ILi4096EEEEEENSB_IJSJ_NSC_ILi512EEEEEENSB_IJSY_NSC_ILi8192EEEEEEEEEEEEEvEENS15_INSA_30SM90_TMA_LOAD_IM2COL_MULTICASTENS17_IS19_S1B_NSW_INSB_IJNSB_IJSJ_SE_EEES1E_S1G_EEENSB_IJNSB_IJSE_SY_EEES1L_NSB_IJSY_S1I_EEEEEEEEEEvEEEENS_8epilogue10collective6detail29Sm90TmaWarpSpecializedAdapterINS23_15DefaultEpilogueISM_NSB_IJlNSB_IJSE_lllEEESY_EEES28_NS22_6thread17LinearCombinationISM_Li1EffLNS29_9ScaleType4KindE0ELNS_15FloatRoundStyleE2ESM_EENS_4gemm15EpilogueDefaultEEEEEvvEEEEvNT_6ParamsE)
        /*02ac*/ 	.short	0x0210
        /*02ae*/ 	.short	0x0470


	//----- nvinfo : EIATTR_SW_WAR
	.align		4
.L_34:
        /*02b0*/ 	.byte	0x04, 0x36
        /*02b2*/ 	.short	(.L_36 - .L_35)
.L_35:
        /*02b4*/ 	.word	0x00000008
.L_36:


//--------------------- .nv.callgraph             --------------------------
	.section	.nv.callgraph,"",@"SHT_CUDA_CALLGRAPH"
	.align	4
	.sectionentsize	8
	.align		4
        /*0000*/ 	.word	0x00000000
	.align		4
        /*0004*/ 	.word	0xffffffff
	.align		4
        /*0008*/ 	.word	0x00000000
	.align		4
        /*000c*/ 	.word	0xfffffffe
	.align		4
        /*0010*/ 	.word	0x00000000
	.align		4
        /*0014*/ 	.word	0xfffffffd
	.align		4
        /*0018*/ 	.word	0x00000000
	.align		4
        /*001c*/ 	.word	0xfffffffc


//--------------------- .nv.constant4             --------------------------
	.section	.nv.constant4,"a",@progbits
	.align	8
	.align		8
.nv.constant4:
        /*0000*/ 	.dword	_ZN39_INTERNAL_9f09e1f5_4_k_cu_6f340f7a_32894cuda3std3__45__cpo5beginE
	.align		8
        /*0008*/ 	.dword	_ZN39_INTERNAL_9f09e1f5_4_k_cu_6f340f7a_32894cuda3std3__45__cpo3endE
	.align		8
        /*0010*/ 	.dword	_ZN39_INTERNAL_9f09e1f5_4_k_cu_6f340f7a_32894cuda3std3__45__cpo6cbeginE
	.align		8
        /*0018*/ 	.dword	_ZN39_INTERNAL_9f09e1f5_4_k_cu_6f340f7a_32894cuda3std3__45__cpo4cendE
	.align		8
        /*0020*/ 	.dword	_ZN39_INTERNAL_9f09e1f5_4_k_cu_6f340f7a_32894cuda3std3__441_GLOBAL__N__9f09e1f5_4_k_cu_6f340f7a_32896ignoreE
	.align		8
        /*0028*/ 	.dword	_ZN39_INTERNAL_9f09e1f5_4_k_cu_6f340f7a_32894cuda3std3__419piecewise_constructE
	.align		8
        /*0030*/ 	.dword	_ZN39_INTERNAL_9f09e1f5_4_k_cu_6f340f7a_32894cuda3std3__48in_placeE
	.align		8
        /*0038*/ 	.dword	_ZN39_INTERNAL_9f09e1f5_4_k_cu_6f340f7a_32894cuda3std6ranges3__45__cpo4swapE
	.align		8
        /*0040*/ 	.dword	_ZN39_INTERNAL_9f09e1f5_4_k_cu_6f340f7a_32894cuda3std6ranges3__45__cpo9iter_moveE
	.align		8
        /*0048*/ 	.dword	_ZN39_INTERNAL_9f09e1f5_4_k_cu_6f340f7a_32894cute7productE
	.align		8
        /*0050*/ 	.dword	_ZN39_INTERNAL_9f09e1f5_4_k_cu_6f340f7a_32894cute1_E


//--------------------- .text._ZN7cutlass13device_kernelINS_4conv6kernel13ConvUniversalINS1_16ConvProblemShapeILNS1_8OperatorE2ELi3EEENS1_10collective14CollectiveConvINS1_46MainloopSm90TmaGmmaWarpSpecializedImplicitGemmILS5_2ELi9ELi3EN4cute5tupleIJNSA_1CILi2EEENSC_ILi1EEESE_EEENS1_36KernelImplicitTmaWarpSpecializedSm90ELi1EEENSB_IJNSC_ILi128EEENSB_IJNSC_ILi64EEEEEESK_EEENS_10bfloat16_tESM_NSA_8TiledMMAINSA_8MMA_AtomIJNSA_4SM904GMMA27MMA_64x64x16_F32BF16BF16_SSILNSQ_5MajorE1ELSS_1ELNSQ_7ScaleInE1ELST_1EEEEEENSA_6LayoutINSB_IJSE_SE_SE_EEENSB_IJNSC_ILi0EEESY_SY_EEEEENSB_IJNSA_10UnderscoreES11_S11_EEEEENS7_6detail26Sm90ImplicitGemmTileTraitsINSA_13SM90_TMA_LOADENSA_14ComposedLayoutINSA_7SwizzleILi3ELi4ELi3EEENSA_18smem_ptr_flag_bitsILi16EEENSW_INSB_IJNSB_IJSJ_SD_EEENSB_IJNSC_ILi8EEES1D_EEENSB_IJSE_NSC_ILi9EEEEEEEEENSB_IJNSB_IJSE_NSC_ILi4096EEEEEENSB_IJSJ_NSC_ILi512EEEEEENSB_IJSY_NSC_ILi8192EEEEEEEEEEEEEvEENS15_INSA_30SM90_TMA_LOAD_IM2COL_MULTICASTENS17_IS19_S1B_NSW_INSB_IJNSB_IJSJ_SE_EEES1E_S1G_EEENSB_IJNSB_IJSE_SY_EEES1L_NSB_IJSY_S1I_EEEEEEEEEEvEEEENS_8epilogue10collective6detail29Sm90TmaWarpSpecializedAdapterINS23_15DefaultEpilogueISM_NSB_IJlNSB_IJSE_lllEEESY_EEES28_NS22_6thread17LinearCombinationISM_Li1EffLNS29_9ScaleType4KindE0ELNS_15FloatRoundStyleE2ESM_EENS_4gemm15EpilogueDefaultEEEEEvvEEEEvNT_6ParamsE --------------------------
	.section	.text._ZN7cutlass13device_kernelINS_4conv6kernel13ConvUniversalINS1_16ConvProblemShapeILNS1_8OperatorE2ELi3EEENS1_10collective14CollectiveConvINS1_46MainloopSm90TmaGmmaWarpSpecializedImplicitGemmILS5_2ELi9ELi3EN4cute5tupleIJNSA_1CILi2EEENSC_ILi1EEESE_EEENS1_36KernelImplicitTmaWarpSpecializedSm90ELi1EEENSB_IJNSC_ILi128EEENSB_IJNSC_ILi64EEEEEESK_EEENS_10bfloat16_tESM_NSA_8TiledMMAINSA_8MMA_AtomIJNSA_4SM904GMMA27MMA_64x64x16_F32BF16BF16_SSILNSQ_5MajorE1ELSS_1ELNSQ_7ScaleInE1ELST_1EEEEEENSA_6LayoutINSB_IJSE_SE_SE_EEENSB_IJNSC_ILi0EEESY_SY_EEEEENSB_IJNSA_10UnderscoreES11_S11_EEEEENS7_6detail26Sm90ImplicitGemmTileTraitsINSA_13SM90_TMA_LOADENSA_14ComposedLayoutINSA_7SwizzleILi3ELi4ELi3EEENSA_18smem_ptr_flag_bitsILi16EEENSW_INSB_IJNSB_IJSJ_SD_EEENSB_IJNSC_ILi8EEES1D_EEENSB_IJSE_NSC_ILi9EEEEEEEEENSB_IJNSB_IJSE_NSC_ILi4096EEEEEENSB_IJSJ_NSC_ILi512EEEEEENSB_IJSY_NSC_ILi8192EEEEEEEEEEEEEvEENS15_INSA_30SM90_TMA_LOAD_IM2COL_MULTICASTENS17_IS19_S1B_NSW_INSB_IJNSB_IJSJ_SE_EEES1E_S1G_EEENSB_IJNSB_IJSE_SY_EEES1L_NSB_IJSY_S1I_EEEEEEEEEEvEEEENS_8epilogue10collective6detail29Sm90TmaWarpSpecializedAdapterINS23_15DefaultEpilogueISM_NSB_IJlNSB_IJSE_lllEEESY_EEES28_NS22_6thread17LinearCombinationISM_Li1EffLNS29_9ScaleType4KindE0ELNS_15FloatRoundStyleE2ESM_EENS_4gemm15EpilogueDefaultEEEEEvvEEEEvNT_6ParamsE,"ax",@progbits
	.align	128
.text._ZN7cutlass13device_kernelINS_4conv6kernel13ConvUniversalINS1_16ConvProblemShapeILNS1_8OperatorE2ELi3EEENS1_10collective14CollectiveConvINS1_46MainloopSm90TmaGmmaWarpSpecializedImplicitGemmILS5_2ELi9ELi3EN4cute5tupleIJNSA_1CILi2EEENSC_ILi1EEESE_EEENS1_36KernelImplicitTmaWarpSpecializedSm90ELi1EEENSB_IJNSC_ILi128EEENSB_IJNSC_ILi64EEEEEESK_EEENS_10bfloat16_tESM_NSA_8TiledMMAINSA_8MMA_AtomIJNSA_4SM904GMMA27MMA_64x64x16_F32BF16BF16_SSILNSQ_5MajorE1ELSS_1ELNSQ_7ScaleInE1ELST_1EEEEEENSA_6LayoutINSB_IJSE_SE_SE_EEENSB_IJNSC_ILi0EEESY_SY_EEEEENSB_IJNSA_10UnderscoreES11_S11_EEEEENS7_6detail26Sm90ImplicitGemmTileTraitsINSA_13SM90_TMA_LOADENSA_14ComposedLayoutINSA_7SwizzleILi3ELi4ELi3EEENSA_18smem_ptr_flag_bitsILi16EEENSW_INSB_IJNSB_IJSJ_SD_EEENSB_IJNSC_ILi8EEES1D_EEENSB_IJSE_NSC_ILi9EEEEEEEEENSB_IJNSB_IJSE_NSC_ILi4096EEEEEENSB_IJSJ_NSC_ILi512EEEEEENSB_IJSY_NSC_ILi8192EEEEEEEEEEEEEvEENS15_INSA_30SM90_TMA_LOAD_IM2COL_MULTICASTENS17_IS19_S1B_NSW_INSB_IJNSB_IJSJ_SE_EEES1E_S1G_EEENSB_IJNSB_IJSE_SY_EEES1L_NSB_IJSY_S1I_EEEEEEEEEEvEEEENS_8epilogue10collective6detail29Sm90TmaWarpSpecializedAdapterINS23_15DefaultEpilogueISM_NSB_IJlNSB_IJSE_lllEEESY_EEES28_NS22_6thread17LinearCombinationISM_Li1EffLNS29_9ScaleType4KindE0ELNS_15FloatRoundStyleE2ESM_EENS_4gemm15EpilogueDefaultEEEEEvvEEEEvNT_6ParamsE:
        .type           _ZN7cutlass13device_kernelINS_4conv6kernel13ConvUniversalINS1_16ConvProblemShapeILNS1_8OperatorE2ELi3EEENS1_10collective14CollectiveConvINS1_46MainloopSm90TmaGmmaWarpSpecializedImplicitGemmILS5_2ELi9ELi3EN4cute5tupleIJNSA_1CILi2EEENSC_ILi1EEESE_EEENS1_36KernelImplicitTmaWarpSpecializedSm90ELi1EEENSB_IJNSC_ILi128EEENSB_IJNSC_ILi64EEEEEESK_EEENS_10bfloat16_tESM_NSA_8TiledMMAINSA_8MMA_AtomIJNSA_4SM904GMMA27MMA_64x64x16_F32BF16BF16_SSILNSQ_5MajorE1ELSS_1ELNSQ_7ScaleInE1ELST_1EEEEEENSA_6LayoutINSB_IJSE_SE_SE_EEENSB_IJNSC_ILi0EEESY_SY_EEEEENSB_IJNSA_10UnderscoreES11_S11_EEEEENS7_6detail26Sm90ImplicitGemmTileTraitsINSA_13SM90_TMA_LOADENSA_14ComposedLayoutINSA_7SwizzleILi3ELi4ELi3EEENSA_18smem_ptr_flag_bitsILi16EEENSW_INSB_IJNSB_IJSJ_SD_EEENSB_IJNSC_ILi8EEES1D_EEENSB_IJSE_NSC_ILi9EEEEEEEEENSB_IJNSB_IJSE_NSC_ILi4096EEEEEENSB_IJSJ_NSC_ILi512EEEEEENSB_IJSY_NSC_ILi8192EEEEEEEEEEEEEvEENS15_INSA_30SM90_TMA_LOAD_IM2COL_MULTICASTENS17_IS19_S1B_NSW_INSB_IJNSB_IJSJ_SE_EEES1E_S1G_EEENSB_IJNSB_IJSE_SY_EEES1L_NSB_IJSY_S1I_EEEEEEEEEEvEEEENS_8epilogue10collective6detail29Sm90TmaWarpSpecializedAdapterINS23_15DefaultEpilogueISM_NSB_IJlNSB_IJSE_lllEEESY_EEES28_NS22_6thread17LinearCombinationISM_Li1EffLNS29_9ScaleType4KindE0ELNS_15FloatRoundStyleE2ESM_EENS_4gemm15EpilogueDefaultEEEEEvvEEEEvNT_6ParamsE,@function
        .size           _ZN7cutlass13device_kernelINS_4conv6kernel13ConvUniversalINS1_16ConvProblemShapeILNS1_8OperatorE2ELi3EEENS1_10collective14CollectiveConvINS1_46MainloopSm90TmaGmmaWarpSpecializedImplicitGemmILS5_2ELi9ELi3EN4cute5tupleIJNSA_1CILi2EEENSC_ILi1EEESE_EEENS1_36KernelImplicitTmaWarpSpecializedSm90ELi1EEENSB_IJNSC_ILi128EEENSB_IJNSC_ILi64EEEEEESK_EEENS_10bfloat16_tESM_NSA_8TiledMMAINSA_8MMA_AtomIJNSA_4SM904GMMA27MMA_64x64x16_F32BF16BF16_SSILNSQ_5MajorE1ELSS_1ELNSQ_7ScaleInE1ELST_1EEEEEENSA_6LayoutINSB_IJSE_SE_SE_EEENSB_IJNSC_ILi0EEESY_SY_EEEEENSB_IJNSA_10UnderscoreES11_S11_EEEEENS7_6detail26Sm90ImplicitGemmTileTraitsINSA_13SM90_TMA_LOADENSA_14ComposedLayoutINSA_7SwizzleILi3ELi4ELi3EEENSA_18smem_ptr_flag_bitsILi16EEENSW_INSB_IJNSB_IJSJ_SD_EEENSB_IJNSC_ILi8EEES1D_EEENSB_IJSE_NSC_ILi9EEEEEEEEENSB_IJNSB_IJSE_NSC_ILi4096EEEEEENSB_IJSJ_NSC_ILi512EEEEEENSB_IJSY_NSC_ILi8192EEEEEEEEEEEEEvEENS15_INSA_30SM90_TMA_LOAD_IM2COL_MULTICASTENS17_IS19_S1B_NSW_INSB_IJNSB_IJSJ_SE_EEES1E_S1G_EEENSB_IJNSB_IJSE_SY_EEES1L_NSB_IJSY_S1I_EEEEEEEEEEvEEEENS_8epilogue10collective6detail29Sm90TmaWarpSpecializedAdapterINS23_15DefaultEpilogueISM_NSB_IJlNSB_IJSE_lllEEESY_EEES28_NS22_6thread17LinearCombinationISM_Li1EffLNS29_9ScaleType4KindE0ELNS_15FloatRoundStyleE2ESM_EENS_4gemm15EpilogueDefaultEEEEEvvEEEEvNT_6ParamsE,(.L_x_167 - _ZN7cutlass13device_kernelINS_4conv6kernel13ConvUniversalINS1_16ConvProblemShapeILNS1_8OperatorE2ELi3EEENS1_10collective14CollectiveConvINS1_46MainloopSm90TmaGmmaWarpSpecializedImplicitGemmILS5_2ELi9ELi3EN4cute5tupleIJNSA_1CILi2EEENSC_ILi1EEESE_EEENS1_36KernelImplicitTmaWarpSpecializedSm90ELi1EEENSB_IJNSC_ILi128EEENSB_IJNSC_ILi64EEEEEESK_EEENS_10bfloat16_tESM_NSA_8TiledMMAINSA_8MMA_AtomIJNSA_4SM904GMMA27MMA_64x64x16_F32BF16BF16_SSILNSQ_5MajorE1ELSS_1ELNSQ_7ScaleInE1ELST_1EEEEEENSA_6LayoutINSB_IJSE_SE_SE_EEENSB_IJNSC_ILi0EEESY_SY_EEEEENSB_IJNSA_10UnderscoreES11_S11_EEEEENS7_6detail26Sm90ImplicitGemmTileTraitsINSA_13SM90_TMA_LOADENSA_14ComposedLayoutINSA_7SwizzleILi3ELi4ELi3EEENSA_18smem_ptr_flag_bitsILi16EEENSW_INSB_IJNSB_IJSJ_SD_EEENSB_IJNSC_ILi8EEES1D_EEENSB_IJSE_NSC_ILi9EEEEEEEEENSB_IJNSB_IJSE_NSC_ILi4096EEEEEENSB_IJSJ_NSC_ILi512EEEEEENSB_IJSY_NSC_ILi8192EEEEEEEEEEEEEvEENS15_INSA_30SM90_TMA_LOAD_IM2COL_MULTICASTENS17_IS19_S1B_NSW_INSB_IJNSB_IJSJ_SE_EEES1E_S1G_EEENSB_IJNSB_IJSE_SY_EEES1L_NSB_IJSY_S1I_EEEEEEEEEEvEEEENS_8epilogue10collective6detail29Sm90TmaWarpSpecializedAdapterINS23_15DefaultEpilogueISM_NSB_IJlNSB_IJSE_lllEEESY_EEES28_NS22_6thread17LinearCombinationISM_Li1EffLNS29_9ScaleType4KindE0ELNS_15FloatRoundStyleE2ESM_EENS_4gemm15EpilogueDefaultEEEEEvvEEEEvNT_6ParamsE)
        .other          _ZN7cutlass13device_kernelINS_4conv6kernel13ConvUniversalINS1_16ConvProblemShapeILNS1_8OperatorE2ELi3EEENS1_10collective14CollectiveConvINS1_46MainloopSm90TmaGmmaWarpSpecializedImplicitGemmILS5_2ELi9ELi3EN4cute5tupleIJNSA_1CILi2EEENSC_ILi1EEESE_EEENS1_36KernelImplicitTmaWarpSpecializedSm90ELi1EEENSB_IJNSC_ILi128EEENSB_IJNSC_ILi64EEEEEESK_EEENS_10bfloat16_tESM_NSA_8TiledMMAINSA_8MMA_AtomIJNSA_4SM904GMMA27MMA_64x64x16_F32BF16BF16_SSILNSQ_5MajorE1ELSS_1ELNSQ_7ScaleInE1ELST_1EEEEEENSA_6LayoutINSB_IJSE_SE_SE_EEENSB_IJNSC_ILi0EEESY_SY_EEEEENSB_IJNSA_10UnderscoreES11_S11_EEEEENS7_6detail26Sm90ImplicitGemmTileTraitsINSA_13SM90_TMA_LOADENSA_14ComposedLayoutINSA_7SwizzleILi3ELi4ELi3EEENSA_18smem_ptr_flag_bitsILi16EEENSW_INSB_IJNSB_IJSJ_SD_EEENSB_IJNSC_ILi8EEES1D_EEENSB_IJSE_NSC_ILi9EEEEEEEEENSB_IJNSB_IJSE_NSC_ILi4096EEEEEENSB_IJSJ_NSC_ILi512EEEEEENSB_IJSY_NSC_ILi8192EEEEEEEEEEEEEvEENS15_INSA_30SM90_TMA_LOAD_IM2COL_MULTICASTENS17_IS19_S1B_NSW_INSB_IJNSB_IJSJ_SE_EEES1E_S1G_EEENSB_IJNSB_IJSE_SY_EEES1L_NSB_IJSY_S1I_EEEEEEEEEEvEEEENS_8epilogue10collective6detail29Sm90TmaWarpSpecializedAdapterINS23_15DefaultEpilogueISM_NSB_IJlNSB_IJSE_lllEEESY_EEES28_NS22_6thread17LinearCombinationISM_Li1EffLNS29_9ScaleType4KindE0ELNS_15FloatRoundStyleE2ESM_EENS_4gemm15EpilogueDefaultEEEEEvvEEEEvNT_6ParamsE,@"STO_CUDA_ENTRY STV_DEFAULT"
_ZN7cutlass13device_kernelINS_4conv6kernel13ConvUniversalINS1_16ConvProblemShapeILNS1_8OperatorE2ELi3EEENS1_10collective14CollectiveConvINS1_46MainloopSm90TmaGmmaWarpSpecializedImplicitGemmILS5_2ELi9ELi3EN4cute5tupleIJNSA_1CILi2EEENSC_ILi1EEESE_EEENS1_36KernelImplicitTmaWarpSpecializedSm90ELi1EEENSB_IJNSC_ILi128EEENSB_IJNSC_ILi64EEEEEESK_EEENS_10bfloat16_tESM_NSA_8TiledMMAINSA_8MMA_AtomIJNSA_4SM904GMMA27MMA_64x64x16_F32BF16BF16_SSILNSQ_5MajorE1ELSS_1ELNSQ_7ScaleInE1ELST_1EEEEEENSA_6LayoutINSB_IJSE_SE_SE_EEENSB_IJNSC_ILi0EEESY_SY_EEEEENSB_IJNSA_10UnderscoreES11_S11_EEEEENS7_6detail26Sm90ImplicitGemmTileTraitsINSA_13SM90_TMA_LOADENSA_14ComposedLayoutINSA_7SwizzleILi3ELi4ELi3EEENSA_18smem_ptr_flag_bitsILi16EEENSW_INSB_IJNSB_IJSJ_SD_EEENSB_IJNSC_ILi8EEES1D_EEENSB_IJSE_NSC_ILi9EEEEEEEEENSB_IJNSB_IJSE_NSC_ILi4096EEEEEENSB_IJSJ_NSC_ILi512EEEEEENSB_IJSY_NSC_ILi8192EEEEEEEEEEEEEvEENS15_INSA_30SM90_TMA_LOAD_IM2COL_MULTICASTENS17_IS19_S1B_NSW_INSB_IJNSB_IJSJ_SE_EEES1E_S1G_EEENSB_IJNSB_IJSE_SY_EEES1L_NSB_IJSY_S1I_EEEEEEEEEEvEEEENS_8epilogue10collective6detail29Sm90TmaWarpSpecializedAdapterINS23_15DefaultEpilogueISM_NSB_IJlNSB_IJSE_lllEEESY_EEES28_NS22_6thread17LinearCombinationISM_Li1EffLNS29_9ScaleType4KindE0ELNS_15FloatRoundStyleE2ESM_EENS_4gemm15EpilogueDefaultEEEEEvvEEEEvNT_6ParamsE:
[----:B------:R-:W-:Y:S01]  /*0000*/  LDC R1, c[0x0][0x28] ;  /* 0x00000a00ff017b82 */ /* 0x000fe20000000800 */
[----:B------:R-:W0:Y:S01]  /*0010*/  S2R R5, SR_TID.X ;  /* 0x0000000000057919 */ /* 0x000e220000002100 */
[----:B------:R-:W-:Y:S01]  /*0020*/  ELECT P0, URZ, PT ;  /* 0x00000000003f782f */ /* 0x000fe20003800000 */
[----:B------:R-:W-:Y:S01]  /*0030*/  BSSY B0, `(.L_x_0) ;  /* 0x0000010000007945 */ /* 0x000fe20003800000 */
[----:B------:R-:W1:Y:S01]  /*0040*/  S2R R4, SR_CTAID.X ;  /* 0x0000000000047919 */ /* 0x000e620000002500 */
[--C-:B0-----:R-:W-:Y:S02]  /*0050*/  SHF.R.U32.HI R0, RZ, 0x5, R5.reuse ;  /* 0x00000005ff007819 */ /* 0x101fe40000011605 */
[----:B------:R-:W-:-:S03]  /*0060*/  SHF.R.U32.HI R6, RZ, 0x7, R5 ;  /* 0x00000007ff067819 */ /* 0x000fc60000011605 */
[----:B------:R-:W0:Y:S04]  /*0070*/  SHFL.IDX PT, R2, R0, RZ, 0x1f ;  /* 0x00001fff00027589 */ /* 0x000e2800000e0000 */
[----:B------:R-:W2:Y:S01]  /*0080*/  SHFL.IDX PT, R6, R6, RZ, 0x1f ;  /* 0x00001fff06067589 */ /* 0x000ea200000e0000 */
[----:B0-----:R-:W-:-:S13]  /*0090*/  ISETP.NE.OR P0, PT, R2, RZ, !P0 ;  /* 0x000000ff0200720c */ /* 0x001fda0004705670 */
[----:B-12---:R-:W-:Y:S05]  /*00a0*/  @P0 BRA `(.L_x_1) ;  /* 0x0000000000200947 */ /* 0x006fea0003800000 */
[----:B------:R-:W-:Y:S02]  /*00b0*/  ULDC.64 UR4, c[0x0][0x198] ;  /* 0x0000660000047ab9 */ /* 0x000fe40000000a00 */
[----:B------:R-:W-:Y:S02]  /*00c0*/  UIADD3 UR6, UP0, UR4, 0xf0, URZ ;  /* 0x000000f004067890 */ /* 0x000fe4000ff1e03f */
[----:B------:R-:W-:Y:S02]  /*00d0*/  UIADD3 UR4, UP1, UR4, 0x1f0, URZ ;  /* 0x000001f004047890 */ /* 0x000fe4000ff3e03f */
[----:B------:R-:W-:Y:S02]  /*00e0*/  UIADD3.X UR7, URZ, UR5, URZ, UP0, !UPT ;  /* 0x000000053f077290 */ /* 0x000fe400087fe43f */
[----:B------:R-:W-:-:S07]  /*00f0*/  UIADD3.X UR5, URZ, UR5, URZ, UP1, !UPT ;  /* 0x000000053f057290 */ /* 0x000fce0008ffe43f */
[----:B------:R0:W-:Y:S02]  /*0100*/  UTMACCTL.PF [UR6] ;  /* 0x00000000060079b9 */ /* 0x0001e40008040000 */
[----:B------:R0:W-:Y:S02]  /*0110*/  UTMACCTL.PF [UR4] ;  /* 0x00000000040079b9 */ /* 0x0001e40008040000 */
[----:B0-----:R-:W-:Y:S01]  /*0120*/  NOP ;  /* 0x0000000000007918 */ /* 0x001fe20000000000 */
.L_x_1:
[----:B------:R-:W-:Y:S05]  /*0130*/  BSYNC B0 ;  /* 0x0000000000007941 */ /* 0x000fea0003800000 */
.L_x_0:
[----:B------:R-:W0:Y:S01]  /*0140*/  SHFL.IDX PT, R0, R0, RZ, 0x1f ;  /* 0x00001fff00007589 */ /* 0x000e2200000e0000 */
[----:B------:R-:W-:Y:S02]  /*0150*/  SHF.R.S32.HI R8, RZ, 0x1f, R5 ;  /* 0x0000001fff087819 */ /* 0x000fe40000011405 */
[----:B------:R-:W-:Y:S01]  /*0160*/  I2FP.F32.U32 R10, R4 ;  /* 0x00000004000a7245 */ /* 0x000fe20000201000 */
[----:B------:R-:W1:Y:S01]  /*0170*/  S2R R95, SR_CTAID.Y ;  /* 0x00000000005f7919 */ /* 0x000e620000002600 */
[----:B------:R-:W-:-:S04]  /*0180*/  LEA.HI R8, R8, R5, RZ, 0x7 ;  /* 0x0000000508087211 */ /* 0x000fc800078f38ff */
[----:B------:R-:W-:-:S05]  /*0190*/  LOP3.LUT R8, R8, 0xffffff80, RZ, 0xc0, !PT ;  /* 0xffffff8008087812 */ /* 0x000fca00078ec0ff */
[----:B------:R-:W-:-:S05]  /*01a0*/  IMAD.IADD R7, R5, 0x1, -R8 ;  /* 0x0000000105077824 */ /* 0x000fca00078e0a08 */
[----:B------:R-:W-:-:S04]  /*01b0*/  SHF.R.S32.HI R8, RZ, 0x1f, R7 ;  /* 0x0000001fff087819 */ /* 0x000fc80000011407 */
[----:B------:R-:W-:Y:S02]  /*01c0*/  LEA.HI R8, R8, R7, RZ, 0x3 ;  /* 0x0000000708087211 */ /* 0x000fe400078f18ff */
[----:B0-----:R-:W-:Y:S02]  /*01d0*/  ISETP.NE.AND P0, PT, R0, RZ, PT ;  /* 0x000000ff0000720c */ /* 0x001fe40003f05270 */
[--C-:B------:R-:W-:Y:S02]  /*01e0*/  SHF.R.S32.HI R3, RZ, 0x3, R8.reuse ;  /* 0x00000003ff037819 */ /* 0x100fe40000011408 */
[----:B------:R-:W-:Y:S02]  /*01f0*/  SHF.R.S32.HI R8, RZ, 0x1f, R8 ;  /* 0x0000001fff087819 */ /* 0x000fe40000011408 */
[----:B------:R-:W-:-:S07]  /*0200*/  SHF.R.S32.HI R9, RZ, 0x1f, R0 ;  /* 0x0000001fff097819 */ /* 0x000fce0000011400 */
[----:B-1----:R-:W-:Y:S05]  /*0210*/  @P0 BRA `(.L_x_2) ;  /* 0x00000000008c0947 */ /* 0x002fea0003800000 */
[----:B------:R-:W-:Y:S01]  /*0220*/  ELECT P0, URZ, PT ;  /* 0x00000000003f782f */ /* 0x000fe20003800000 */
[----:B------:R-:W-:-:S12]  /*0230*/  BSSY B0, `(.L_x_2) ;  /* 0x0000021000007945 */ /* 0x000fd80003800000 */
[----:B------:R-:W-:Y:S05]  /*0240*/  @!P0 BRA `(.L_x_3) ;  /* 0x00000000007c8947 */ /* 0x000fea0003800000 */
[----:B------:R-:W0:Y:S01]  /*0250*/  S2UR UR8, SR_CgaCtaId ;  /* 0x00000000000879c3 */ /* 0x000e220000008800 */
[----:B------:R-:W-:Y:S01]  /*0260*/  UMOV UR4, 0x400 ;  /* 0x0000040000047882 */ /* 0x000fe20000000000 */
[----:B------:R-:W-:Y:S01]  /*0270*/  UMOV UR5, 0x1 ;  /* 0x0000000100057882 */ /* 0x000fe20000000000 */
[----:B------:R-:W-:Y:S02]  /*0280*/  UMOV UR6, 0x2 ;  /* 0x0000000200067882 */ /* 0x000fe40000000000 */
[----:B------:R-:W-:-:S04]  /*0290*/  UIADD3 UR6, -UR6, 0x100000, URZ ;  /* 0x0010000006067890 */ /* 0x000fc8000fffe13f */
[----:B------:R-:W-:Y:S02]  /*02a0*/  USHF.L.U32 UR7, UR6, 0xb, URZ ;  /* 0x0000000b06077899 */ /* 0x000fe4000800063f */
[----:B------:R-:W-:Y:S02]  /*02b0*/  USHF.L.U32 UR6, UR6, 0x1, URZ ;  /* 0x0000000106067899 */ /* 0x000fe4000800063f */
[----:B0-----:R-:W-:Y:S02]  /*02c0*/  ULEA UR8, UR8, UR4, 0x18 ;  /* 0x0000000408087291 */ /* 0x001fe4000f8ec03f */
[----:B------:R-:W-:-:S04]  /*02d0*/  UIADD3 UR4, -UR5, 0x100000, URZ ;  /* 0x0010000005047890 */ /* 0x000fc8000fffe13f */
[----:B------:R-:W-:Y:S02]  /*02e0*/  USHF.L.U32 UR5, UR4, 0xb, URZ ;  /* 0x0000000b04057899 */ /* 0x000fe4000800063f */
[----:B------:R-:W-:Y:S01]  /*02f0*/  USHF.L.U32 UR4, UR4, 0x1, URZ ;  /* 0x0000000104047899 */ /* 0x000fe2000800063f */
[----:B------:R-:W0:Y:S11]  /*0300*/  FENCE.VIEW.ASYNC.S ;  /* 0x00000000000073c6 */ /* 0x000e360000000000 */
[----:B0-----:R0:W1:Y:S01]  /*0310*/  SYNCS.EXCH.64 URZ, [UR8+0x36000], UR4 ;  /* 0x03600004083f75b2 */ /* 0x0010620008000100 */
[----:B------:R0:W2:Y:S01]  /*0320*/  SYNCS.EXCH.64 URZ, [UR8+0x36048], UR6 ;  /* 0x03604806083f75b2 */ /* 0x0000a20008000100 */
[----:B------:R0:W3:Y:S01]  /*0330*/  SYNCS.EXCH.64 URZ, [UR8+0x36008], UR4 ;  /* 0x03600804083f75b2 */ /* 0x0000e20008000100 */
[----:B------:R0:W4:Y:S01]  /*0340*/  SYNCS.EXCH.64 URZ, [UR8+0x36050], UR6 ;  /* 0x03605006083f75b2 */ /* 0x0001220008000100 */
[----:B------:R0:W0:Y:S01]  /*0350*/  SYNCS.EXCH.64 URZ, [UR8+0x36010], UR4 ;  /* 0x03601004083f75b2 */ /* 0x0000220008000100 */
        /* <DEDUP_REMOVED lines=13> */
[----:B------:R-:W-:Y:S01]  /*0430*/  NOP ;  /* 0x0000000000007918 */ /* 0x000fe20000000000 */
.L_x_3:
[----:B0-----:R-:W-:Y:S05]  /*0440*/  BSYNC B0 ;  /* 0x0000000000007941 */ /* 0x001fea0003800000 */
.L_x_2:
[----:B------:R-:W-:Y:S01]  /*0450*/  ULDC UR4, c[0x0][0x150] ;  /* 0x0000540000047ab9 */ /* 0x000fe20000000800 */
[----:B------:R-:W-:Y:S01]  /*0460*/  LEA.HI R8, R8, R3, RZ, 0x2 ;  /* 0x0000000308087211 */ /* 0x000fe200078f10ff */
[----:B------:R-:W-:Y:S01]  /*0470*/  FMUL R10, R10, UR4 ;  /* 0x000000040a0a7c20 */ /* 0x000fe20008400000 */
[----:B------:R-:W-:Y:S01]  /*0480*/  LEA.HI R9, R9, R0, RZ, 0x2 ;  /* 0x0000000009097211 */ /* 0x000fe200078f10ff */
[----:B------:R-:W-:Y:S01]  /*0490*/  ULDC UR4, c[0x0][0x154] ;  /* 0x0000550000047ab9 */ /* 0x000fe20000000800 */
[----:B------:R-:W-:Y:S01]  /*04a0*/  LOP3.LUT R8, R8, 0xfffffffc, RZ, 0xc0, !PT ;  /* 0xfffffffc08087812 */ /* 0x000fe200078ec0ff */
[----:B------:R-:W0:Y:S01]  /*04b0*/  LDC R12, c[0x0][0x140] ;  /* 0x00005000ff0c7b82 */ /* 0x000e220000000800 */
[----:B------:R-:W-:Y:S01]  /*04c0*/  LOP3.LUT R9, R9, 0x3ffffffc, RZ, 0xc0, !PT ;  /* 0x3ffffffc09097812 */ /* 0x000fe200078ec0ff */
[----:B------:R-:W5:Y:S01]  /*04d0*/  F2I.U32.TRUNC.NTZ R10, R10 ;  /* 0x0000000a000a7305 */ /* 0x000f62000020f000 */
[----:B------:R-:W-:Y:S01]  /*04e0*/  LOP3.LUT P0, RZ, R7, 0x7, RZ, 0xc0, !PT ;  /* 0x0000000707ff7812 */ /* 0x000fe2000780c0ff */
[----:B------:R-:W-:Y:S01]  /*04f0*/  IMAD.IADD R8, R3, 0x1, -R8 ;  /* 0x0000000103087824 */ /* 0x000fe200078e0a08 */
[----:B------:R-:W-:Y:S01]  /*0500*/  I2FP.F32.U32 R3, R95 ;  /* 0x0000005f00037245 */ /* 0x000fe20000201000 */
[----:B------:R-:W-:Y:S01]  /*0510*/  IMAD.IADD R9, R0, 0x1, -R9 ;  /* 0x0000000100097824 */ /* 0x000fe200078e0a09 */
[----:B------:R-:W-:Y:S01]  /*0520*/  ISETP.NE.AND P3, PT, R6, 0x1, PT ;  /* 0x000000010600780c */ /* 0x000fe20003f65270 */
[----:B------:R-:W-:Y:S01]  /*0530*/  NOP ;  /* 0x0000000000007918 */ /* 0x000fe20000000000 */
[----:B------:R-:W-:Y:S01]  /*0540*/  NOP ;  /* 0x0000000000007918 */ /* 0x000fe20000000000 */
[----:B------:R-:W-:-:S02]  /*0550*/  IMAD R8, R9, 0x4, R8 ;  /* 0x0000000409087824 */ /* 0x000fc400078e0208 */
[----:B------:R-:W-:Y:S01]  /*0560*/  FMUL R11, R3, UR4 ;  /* 0x00000004030b7c20 */ /* 0x000fe20008400000 */
[----:B------:R-:W-:Y:S02]  /*0570*/  ULDC UR4, c[0x0][0x144] ;  /* 0x0000510000047ab9 */ /* 0x000fe40000000800 */
[----:B------:R-:W-:Y:S01]  /*0580*/  LEA.HI R0, R8, R8, RZ, 0x1 ;  /* 0x0000000808007211 */ /* 0x000fe200078f08ff */
[----:B-----5:R-:W-:Y:S02]  /*0590*/  IMAD.MOV R9, RZ, RZ, -R10 ;  /* 0x000000ffff097224 */ /* 0x020fe400078e0a0a */
[----:B------:R-:W5:Y:S01]  /*05a0*/  F2I.U32.TRUNC.NTZ R11, R11 ;  /* 0x0000000b000b7305 */ /* 0x000f62000020f000 */
[----:B------:R-:W-:Y:S01]  /*05b0*/  LOP3.LUT R3, R0, 0xfffffffe, RZ, 0xc0, !PT ;  /* 0xfffffffe00037812 */ /* 0x000fe200078ec0ff */
[----:B------:R-:W-:Y:S01]  /*05c0*/  IMAD R0, R9, UR4, R4 ;  /* 0x0000000409007c24 */ /* 0x000fe2000f8e0204 */
[----:B------:R-:W-:Y:S01]  /*05d0*/  ULDC UR4, c[0x0][0x148] ;  /* 0x0000520000047ab9 */ /* 0x000fe20000000800 */
[----:B------:R-:W-:Y:S01]  /*05e0*/  IMAD.SHL.U32 R9, R8, 0x4, RZ ;  /* 0x0000000408097824 */ /* 0x000fe200078e00ff */
[----:B0-----:R-:W-:Y:S01]  /*05f0*/  ISETP.EQ.U32.AND P1, PT, R12, 0x1, PT ;  /* 0x000000010c00780c */ /* 0x001fe20003f22070 */
[----:B------:R-:W-:-:S05]  /*0600*/  IMAD.IADD R3, R8, 0x1, -R3 ;  /* 0x0000000108037824 */ /* 0x000fca00078e0a03 */
[----:B------:R-:W-:Y:S02]  /*0610*/  ISETP.NE.AND P4, PT, R3, R0, PT ;  /* 0x000000000300720c */ /* 0x000fe40003f85270 */
[----:B------:R-:W-:Y:S01]  /*0620*/  SHF.R.S32.HI R3, RZ, 0x1f, R2 ;  /* 0x0000001fff037819 */ /* 0x000fe20000011402 */
[----:B-----5:R-:W-:Y:S01]  /*0630*/  IMAD.MOV R10, RZ, RZ, -R11 ;  /* 0x000000ffff0a7224 */ /* 0x020fe200078e0a0b */
[----:B------:R-:W-:Y:S02]  /*0640*/  LOP3.LUT R0, R8, 0xc, R9, 0x78, !PT ;  /* 0x0000000c08007812 */ /* 0x000fe400078e7809 */
[----:B------:R-:W-:Y:S01]  /*0650*/  LEA.HI R3, R3, R2, RZ, 0x2 ;  /* 0x0000000203037211 */ /* 0x000fe200078f10ff */
[----:B------:R-:W-:Y:S01]  /*0660*/  IMAD R9, R10, UR4, R95 ;  /* 0x000000040a097c24 */ /* 0x000fe2000f8e025f */
[----:B------:R-:W-:Y:S02]  /*0670*/  ISETP.LT.U32.AND P0, PT, R0, 0x2, !P0 ;  /* 0x000000020000780c */ /* 0x000fe40004701070 */
[----:B------:R-:W-:-:S03]  /*0680*/  LOP3.LUT R3, R3, 0xfffffffc, RZ, 0xc0, !PT ;  /* 0xfffffffc03037812 */ /* 0x000fc600078ec0ff */
[----:B------:R-:W-:Y:S02]  /*0690*/  @P4 LEA.HI R8, R0, R0, RZ, 0x1 ;  /* 0x0000000000084211 */ /* 0x000fe400078f08ff */
[----:B------:R-:W-:Y:S02]  /*06a0*/  IMAD.IADD R11, R2, 0x1, -R3 ;  /* 0x00000001020b7824 */ /* 0x000fe400078e0a03 */
[----:B------:R-:W-:Y:S01]  /*06b0*/  @P4 SHF.R.S32.HI R8, RZ, 0x1, R8 ;  /* 0x00000001ff084819 */ /* 0x000fe20000011408 */
[----:B------:R-:W-:Y:S02]  /*06c0*/  IMAD.MOV.U32 R3, RZ, RZ, 0x1 ;  /* 0x00000001ff037424 */ /* 0x000fe400078e00ff */
[----:B------:R-:W-:Y:S02]  /*06d0*/  LOP3.LUT P2, RZ, R6, R11, RZ, 0xfc, !PT ;  /* 0x0000000b06ff7212 */ /* 0x000fe4000784fcff */
[----:B------:R-:W-:Y:S02]  /*06e0*/  @P4 ISETP.NE.AND P5, PT, R8, R9, PT ;  /* 0x000000090800420c */ /* 0x000fe40003fa5270 */
[----:B------:R-:W-:-:S02]  /*06f0*/  SEL R2, RZ, 0x1, P2 ;  /* 0x00000001ff027807 */ /* 0x000fc40001000000 */
[----:B------:R-:W-:Y:S02]  /*0700*/  SEL R8, RZ, 0x1, !P0 ;  /* 0x00000001ff087807 */ /* 0x000fe40004000000 */
[----:B------:R-:W-:Y:S02]  /*0710*/  @P4 SEL R3, RZ, 0x1, P5 ;  /* 0x00000001ff034807 */ /* 0x000fe40002800000 */
[----:B------:R-:W-:Y:S02]  /*0720*/  SEL R2, R2, 0x2, P3 ;  /* 0x0000000202027807 */ /* 0x000fe40001800000 */
[----:B------:R-:W-:Y:S01]  /*0730*/  LOP3.LUT R3, R3, R8, RZ, 0xc0, !PT ;  /* 0x0000000803037212 */ /* 0x000fe200078ec0ff */
[----:B------:R-:W-:Y:S06]  /*0740*/  @!P1 BRA `(.L_x_4) ;  /* 0x0000000000089947 */ /* 0x000fec0003800000 */
[----:B-1234-:R-:W-:Y:S01]  /*0750*/  UCGABAR_ARV ;  /* 0x00000000000079c7 */ /* 0x01efe20008000000 */
[----:B------:R-:W-:Y:S05]  /*0760*/  BRA `(.L_x_5) ;  /* 0x0000000000047947 */ /* 0x000fea0003800000 */
.L_x_4:
[----:B-1234-:R-:W-:Y:S01]  /*0770*/  NOP ;  /* 0x0000000000007918 */ /* 0x01efe20000000000 */
.L_x_5:
[----:B------:R-:W-:Y:S01]  /*0780*/  ULDC.64 UR4, c[0x0][0x618] ;  /* 0x0001860000047ab9 */ /* 0x000fe20000000a00 */
[----:B------:R-:W-:Y:S01]  /*0790*/  ULDC.64 UR12, c[0x0][0x208] ;  /* 0x00008200000c7ab9 */ /* 0x000fe20000000a00 */
[----:B------:R-:W-:-:S04]  /*07a0*/  ISETP.NE.U32.AND P0, PT, RZ, UR4, PT ;  /* 0x00000004ff007c0c */ /* 0x000fc8000bf05070 */
[----:B------:R-:W-:-:S13]  /*07b0*/  ISETP.NE.AND.EX P0, PT, RZ, UR5, PT, P0 ;  /* 0x00000005ff007c0c */ /* 0x000fda000bf05300 */
[----:B------:R-:W-:Y:S05]  /*07c0*/  @!P0 BRA `(.L_x_6) ;  /* 0x00000000001c8947 */ /* 0x000fea0003800000 */
[----:B------:R-:W0:Y:S02]  /*07d0*/  LDC.64 R8, c[0x0][0x618] ;  /* 0x00018600ff087b82 */ /* 0x000e240000000a00 */
[----:B0-----:R-:W2:Y:S02]  /*07e0*/  LDG.E.64 R8, desc[UR12][R8.64] ;  /* 0x0000000c08087981 */ /* 0x001ea4000c1e1b00 */
[----:B--2---:R-:W-:-:S04]  /*07f0*/  ISETP.NE.U32.AND P0, PT, R8, RZ, PT ;  /* 0x000000ff0800720c */ /* 0x004fc80003f05070 */
[----:B------:R-:W-:-:S13]  /*0800*/  ISETP.NE.AND.EX P0, PT, R9, RZ, PT, P0 ;  /* 0x000000ff0900720c */ /* 0x000fda0003f05300 */
[----:B------:R-:W-:Y:S05]  /*0810*/  @!P0 BRA `(.L_x_6) ;  /* 0x0000000000088947 */ /* 0x000fea0003800000 */
[----:B------:R0:W5:Y:S01]  /*0820*/  LD.E R90, desc[UR12][R8.64] ;  /* 0x0000000c085a7980 */ /* 0x000162000c101900 */
[----:B------:R-:W-:Y:S05]  /*0830*/  BRA `(.L_x_7) ;  /* 0x0000000000207947 */ /* 0x000fea0003800000 */
.L_x_6:
[----:B------:R-:W-:Y:S02]  /*0840*/  ULDC.64 UR4, c[0x0][0x608] ;  /* 0x0001820000047ab9 */ /* 0x000fe40000000a00 */
[----:B------:R-:W-:-:S04]  /*0850*/  ISETP.NE.U32.AND P0, PT, RZ, UR4, PT ;  /* 0x00000004ff007c0c */ /* 0x000fc8000bf05070 */
[----:B------:R-:W-:-:S13]  /*0860*/  ISETP.NE.AND.EX P0, PT, RZ, UR5, PT, P0 ;  /* 0x00000005ff007c0c */ /* 0x000fda000bf05300 */
[----:B------:R-:W-:Y:S05]  /*0870*/  @!P0 BRA `(.L_x_8) ;  /* 0x00000000000c8947 */ /* 0x000fea0003800000 */
[----:B------:R-:W0:Y:S02]  /*0880*/  LDC.64 R90, c[0x0][0x608] ;  /* 0x00018200ff5a7b82 */ /* 0x000e240000000a00 */
[----:B0-----:R1:W5:Y:S01]  /*0890*/  LDG.E R90, desc[UR12][R90.64] ;  /* 0x0000000c5a5a7981 */ /* 0x001362000c1e1900 */
[----:B------:R-:W-:Y:S05]  /*08a0*/  BRA `(.L_x_7) ;  /* 0x0000000000047947 */ /* 0x000fea0003800000 */
.L_x_8:
[----:B------:R-:W2:Y:S02]  /*08b0*/  LDC R90, c[0x0][0x600] ;  /* 0x00018000ff5a7b82 */ /* 0x000ea40000000800 */
.L_x_7:
[----:B------:R-:W-:Y:S02]  /*08c0*/  ULDC.64 UR4, c[0x0][0x620] ;  /* 0x0001880000047ab9 */ /* 0x000fe40000000a00 */
[----:B------:R-:W-:-:S04]  /*08d0*/  ISETP.NE.U32.AND P0, PT, RZ, UR4, PT ;  /* 0x00000004ff007c0c */ /* 0x000fc8000bf05070 */
[----:B------:R-:W-:-:S13]  /*08e0*/  ISETP.NE.AND.EX P0, PT, RZ, UR5, PT, P0 ;  /* 0x00000005ff007c0c */ /* 0x000fda000bf05300 */
[----:B------:R-:W-:Y:S05]  /*08f0*/  @!P0 BRA `(.L_x_9) ;  /* 0x00000000001c8947 */ /* 0x000fea0003800000 */
[----:B0-----:R-:W0:Y:S02]  /*0900*/  LDC.64 R8, c[0x0][0x620] ;  /* 0x00018800ff087b82 */ /* 0x001e240000000a00 */
[----:B0-----:R-:W3:Y:S02]  /*0910*/  LDG.E.64 R8, desc[UR12][R8.64] ;  /* 0x0000000c08087981 */ /* 0x001ee4000c1e1b00 */
[----:B---3--:R-:W-:-:S04]  /*0920*/  ISETP.NE.U32.AND P0, PT, R8, RZ, PT ;  /* 0x000000ff0800720c */ /* 0x008fc80003f05070 */
[----:B------:R-:W-:-:S13]  /*0930*/  ISETP.NE.AND.EX P0, PT, R9, RZ, PT, P0 ;  /* 0x000000ff0900720c */ /* 0x000fda0003f05300 */
[----:B------:R-:W-:Y:S05]  /*0940*/  @!P0 BRA `(.L_x_9) ;  /* 0x0000000000088947 */ /* 0x000fea0003800000 */
[----:B------:R0:W5:Y:S01]  /*0950*/  LD.E R89, desc[UR12][R8.64] ;  /* 0x0000000c08597980 */ /* 0x000162000c101900 */
[----:B------:R-:W-:Y:S05]  /*0960*/  BRA `(.L_x_10) ;  /* 0x0000000000207947 */ /* 0x000fea0003800000 */
.L_x_9:
[----:B------:R-:W-:Y:S02]  /*0970*/  ULDC.64 UR4, c[0x0][0x610] ;  /* 0x0001840000047ab9 */ /* 0x000fe40000000a00 */
[----:B------:R-:W-:-:S04]  /*0980*/  ISETP.NE.U32.AND P0, PT, RZ, UR4, PT ;  /* 0x00000004ff007c0c */ /* 0x000fc8000bf05070 */
[----:B------:R-:W-:-:S13]  /*0990*/  ISETP.NE.AND.EX P0, PT, RZ, UR5, PT, P0 ;  /* 0x00000005ff007c0c */ /* 0x000fda000bf05300 */
[----:B------:R-:W-:Y:S05]  /*09a0*/  @!P0 BRA `(.L_x_11) ;  /* 0x00000000000c8947 */ /* 0x000fea0003800000 */
[----:B0-----:R-:W0:Y:S02]  /*09b0*/  LDC.64 R8, c[0x0][0x610] ;  /* 0x00018400ff087b82 */ /* 0x001e240000000a00 */
[----:B0-----:R3:W5:Y:S01]  /*09c0*/  LDG.E R89, desc[UR12][R8.64] ;  /* 0x0000000c08597981 */ /* 0x001762000c1e1900 */
[----:B------:R-:W-:Y:S05]  /*09d0*/  BRA `(.L_x_10) ;  /* 0x0000000000047947 */ /* 0x000fea0003800000 */
.L_x_11:
[----:B------:R-:W4:Y:S02]  /*09e0*/  LDC R89, c[0x0][0x604] ;  /* 0x00018100ff597b82 */ /* 0x000f240000000800 */
.L_x_10:
[----:B0--3--:R-:W0:Y:S08]  /*09f0*/  LDC R8, c[0x0][0x4d8] ;  /* 0x00013600ff087b82 */ /* 0x009e300000000800 */
[----:B-1----:R-:W1:Y:S01]  /*0a00*/  LDC R91, c[0x0][0x4dc] ;  /* 0x00013700ff5b7b82 */ /* 0x002e620000000800 */
[----:B0-----:R-:W-:-:S05]  /*0a10*/  VIADD R8, R8, 0x3f ;  /* 0x0000003f08087836 */ /* 0x001fca0000000000 */
[----:B------:R-:W-:Y:S02]  /*0a20*/  SHF.R.S32.HI R9, RZ, 0x1f, R8 ;  /* 0x0000001fff097819 */ /* 0x000fe40000011408 */
[----:B-1----:R-:W-:Y:S02]  /*0a30*/  IABS R18, R91 ;  /* 0x0000005b00127213 */ /* 0x002fe40000000000 */
[----:B------:R-:W-:-:S04]  /*0a40*/  LEA.HI R9, R9, R8, RZ, 0x6 ;  /* 0x0000000809097211 */ /* 0x000fc800078f30ff */
[----:B------:R-:W-:-:S04]  /*0a50*/  SHF.R.S32.HI R10, RZ, 0x6, R9 ;  /* 0x00000006ff0a7819 */ /* 0x000fc80000011409 */
[-C--:B------:R-:W-:Y:S02]  /*0a60*/  IABS R16, R10.reuse ;  /* 0x0000000a00107213 */ /* 0x080fe40000000000 */
[----:B------:R-:W-:Y:S02]  /*0a70*/  IABS R14, R10 ;  /* 0x0000000a000e7213 */ /* 0x000fe40000000000 */
[----:B------:R-:W0:Y:S03]  /*0a80*/  I2F.RP R12, R16 ;  /* 0x00000010000c7306 */ /* 0x000e260000209400 */
[----:B------:R-:W-:-:S05]  /*0a90*/  IMAD.MOV R15, RZ, RZ, -R14 ;  /* 0x000000ffff0f7224 */ /* 0x000fca00078e0a0e */
[----:B0-----:R-:W0:Y:S02]  /*0aa0*/  MUFU.RCP R12, R12 ;  /* 0x0000000c000c7308 */ /* 0x001e240000001000 */
[----:B0-----:R-:W-:Y:S01]  /*0ab0*/  VIADD R8, R12, 0xffffffe ;  /* 0x0ffffffe0c087836 */ /* 0x001fe20000000000 */
[----:B------:R-:W-:-:S05]  /*0ac0*/  IABS R12, R95 ;  /* 0x0000005f000c7213 */ /* 0x000fca0000000000 */
[----:B------:R0:W1:Y:S02]  /*0ad0*/  F2I.FTZ.U32.TRUNC.NTZ R9, R8 ;  /* 0x0000000800097305 */ /* 0x000064000021f000 */
[----:B0-----:R-:W-:Y:S02]  /*0ae0*/  IMAD.MOV.U32 R8, RZ, RZ, RZ ;  /* 0x000000ffff087224 */ /* 0x001fe400078e00ff */
[----:B-1----:R-:W-:-:S04]  /*0af0*/  IMAD.MOV R13, RZ, RZ, -R9 ;  /* 0x000000ffff0d7224 */ /* 0x002fc800078e0a09 */
[----:B------:R-:W-:-:S04]  /*0b00*/  IMAD R13, R13, R16, RZ ;  /* 0x000000100d0d7224 */ /* 0x000fc800078e02ff */
[----:B------:R-:W-:Y:S02]  /*0b10*/  IMAD.HI.U32 R9, R9, R13, R8 ;  /* 0x0000000d09097227 */ /* 0x000fe400078e0008 */
[----:B------:R-:W0:Y:S04]  /*0b20*/  I2F.RP R13, R18 ;  /* 0x00000012000d7306 */ /* 0x000e280000209400 */
[----:B------:R-:W-:-:S04]  /*0b30*/  IMAD.HI.U32 R8, R9, R12, RZ ;  /* 0x0000000c09087227 */ /* 0x000fc800078e00ff */
[----:B------:R-:W-:Y:S01]  /*0b40*/  IMAD R9, R8, R15, R12 ;  /* 0x0000000f08097224 */ /* 0x000fe200078e020c */
[----:B------:R-:W-:-:S04]  /*0b50*/  LOP3.LUT R12, R95, R10, RZ, 0x3c, !PT ;  /* 0x0000000a5f0c7212 */ /* 0x000fc800078e3cff */
[----:B------:R-:W-:Y:S01]  /*0b60*/  ISETP.GT.U32.AND P2, PT, R16, R9, PT ;  /* 0x000000091000720c */ /* 0x000fe20003f44070 */
[----:B0-----:R-:W0:Y:S01]  /*0b70*/  MUFU.RCP R13, R13 ;  /* 0x0000000d000d7308 */ /* 0x001e220000001000 */
[----:B------:R-:W-:-:S11]  /*0b80*/  ISETP.GE.AND P3, PT, R12, RZ, PT ;  /* 0x000000ff0c00720c */ /* 0x000fd60003f66270 */
[----:B------:R-:W-:Y:S02]  /*0b90*/  @!P2 IMAD.IADD R9, R9, 0x1, -R16 ;  /* 0x000000010909a824 */ /* 0x000fe400078e0a10 */
[----:B------:R-:W-:Y:S01]  /*0ba0*/  @!P2 VIADD R8, R8, 0x1 ;  /* 0x000000010808a836 */ /* 0x000fe20000000000 */
[----:B------:R-:W-:Y:S02]  /*0bb0*/  ISETP.NE.AND P2, PT, R10, RZ, PT ;  /* 0x000000ff0a00720c */ /* 0x000fe40003f45270 */
[----:B------:R-:W-:Y:S01]  /*0bc0*/  ISETP.GE.U32.AND P0, PT, R9, R16, PT ;  /* 0x000000100900720c */ /* 0x000fe20003f06070 */
[----:B0-----:R-:W-:Y:S01]  /*0bd0*/  VIADD R14, R13, 0xffffffe ;  /* 0x0ffffffe0d0e7836 */ /* 0x001fe20000000000 */
[----:B------:R-:W0:Y:S03]  /*0be0*/  LDC R16, c[0x0][0x4e0] ;  /* 0x00013800ff107b82 */ /* 0x000e260000000800 */
[----:B------:R-:W1:Y:S08]  /*0bf0*/  F2I.FTZ.U32.TRUNC.NTZ R9, R14 ;  /* 0x0000000e00097305 */ /* 0x000e70000021f000 */
[----:B------:R-:W-:-:S04]  /*0c00*/  @P0 VIADD R8, R8, 0x1 ;  /* 0x0000000108080836 */ /* 0x000fc80000000000 */
[----:B------:R-:W-:Y:S02]  /*0c10*/  IMAD.MOV.U32 R20, RZ, RZ, R8 ;  /* 0x000000ffff147224 */ /* 0x000fe400078e0008 */
[----:B------:R-:W-:Y:S02]  /*0c20*/  IMAD.MOV.U32 R8, RZ, RZ, RZ ;  /* 0x000000ffff087224 */ /* 0x000fe400078e00ff */
[--C-:B-1----:R-:W-:Y:S02]  /*0c30*/  IMAD.MOV R13, RZ, RZ, -R9.reuse ;  /* 0x000000ffff0d7224 */ /* 0x102fe400078e0a09 */
[----:B------:R-:W-:Y:S01]  /*0c40*/  @!P3 IMAD.MOV R20, RZ, RZ, -R20 ;  /* 0x000000ffff14b224 */ /* 0x000fe200078e0a14 */
[----:B------:R-:W-:Y:S01]  /*0c50*/  @!P2 LOP3.LUT R20, RZ, R10, RZ, 0x33, !PT ;  /* 0x0000000aff14a212 */ /* 0x000fe200078e33ff */
[----:B------:R-:W-:Y:S01]  /*0c60*/  IMAD R13, R13, R18, RZ ;  /* 0x000000120d0d7224 */ /* 0x000fe200078e02ff */
[----:B0-----:R-:W-:Y:S02]  /*0c70*/  IABS R15, R16 ;  /* 0x00000010000f7213 */ /* 0x001fe40000000000 */
[----:B------:R-:W-:Y:S01]  /*0c80*/  IABS R12, R20 ;  /* 0x00000014000c7213 */ /* 0x000fe20000000000 */
[----:B------:R-:W-:-:S02]  /*0c90*/  IMAD.HI.U32 R8, R9, R13, R8 ;  /* 0x0000000d09087227 */ /* 0x000fc400078e0008 */
[----:B------:R-:W0:Y:S02]  /*0ca0*/  I2F.RP R13, R15 ;  /* 0x0000000f000d7306 */ /* 0x000e240000209400 */
[----:B------:R-:W-:-:S04]  /*0cb0*/  IMAD.MOV.U32 R9, RZ, RZ, R12 ;  /* 0x000000ffff097224 */ /* 0x000fc800078e000c */
[----:B------:R-:W-:-:S04]  /*0cc0*/  IMAD.HI.U32 R8, R8, R9, RZ ;  /* 0x0000000908087227 */ /* 0x000fc800078e00ff */
[----:B------:R-:W-:-:S04]  /*0cd0*/  IMAD.MOV R12, RZ, RZ, -R8 ;  /* 0x000000ffff0c7224 */ /* 0x000fc800078e0a08 */
[----:B------:R-:W-:Y:S01]  /*0ce0*/  IMAD R9, R18, R12, R9 ;  /* 0x0000000c12097224 */ /* 0x000fe200078e0209 */
[----:B0-----:R-:W0:Y:S01]  /*0cf0*/  MUFU.RCP R13, R13 ;  /* 0x0000000d000d7308 */ /* 0x001e220000001000 */
[----:B------:R-:W-:-:S03]  /*0d00*/  LOP3.LUT R12, R20, R91, RZ, 0x3c, !PT ;  /* 0x0000005b140c7212 */ /* 0x000fc600078e3cff */
[----:B------:R-:W-:Y:S02]  /*0d10*/  ISETP.GT.U32.AND P2, PT, R18, R9, PT ;  /* 0x000000091200720c */ /* 0x000fe40003f44070 */
[----:B------:R-:W-:-:S11]  /*0d20*/  ISETP.GE.AND P3, PT, R12, RZ, PT ;  /* 0x000000ff0c00720c */ /* 0x000fd60003f66270 */
[----:B------:R-:W-:Y:S02]  /*0d30*/  @!P2 IMAD.IADD R9, R9, 0x1, -R18 ;  /* 0x000000010909a824 */ /* 0x000fe400078e0a12 */
[----:B0-----:R-:W-:Y:S02]  /*0d40*/  VIADD R14, R13, 0xffffffe ;  /* 0x0ffffffe0d0e7836 */ /* 0x001fe40000000000 */
[----:B------:R-:W-:Y:S01]  /*0d50*/  @!P2 VIADD R8, R8, 0x1 ;  /* 0x000000010808a836 */ /* 0x000fe20000000000 */
[----:B------:R-:W-:Y:S02]  /*0d60*/  ISETP.GE.U32.AND P0, PT, R9, R18, PT ;  /* 0x000000120900720c */ /* 0x000fe40003f06070 */
[----:B------:R-:W0:Y:S01]  /*0d70*/  F2I.FTZ.U32.TRUNC.NTZ R9, R14 ;  /* 0x0000000e00097305 */ /* 0x000e22000021f000 */
[----:B------:R-:W-:-:S10]  /*0d80*/  ISETP.NE.AND P2, PT, R91, RZ, PT ;  /* 0x000000ff5b00720c */ /* 0x000fd40003f45270 */
[----:B------:R-:W-:-:S04]  /*0d90*/  @P0 VIADD R8, R8, 0x1 ;  /* 0x0000000108080836 */ /* 0x000fc80000000000 */
[----:B------:R-:W-:Y:S02]  /*0da0*/  IMAD.MOV.U32 R17, RZ, RZ, R8 ;  /* 0x000000ffff117224 */ /* 0x000fe400078e0008 */
[----:B0-----:R-:W-:Y:S02]  /*0db0*/  IMAD.MOV R8, RZ, RZ, -R9 ;  /* 0x000000ffff087224 */ /* 0x001fe400078e0a09 */
[----:B------:R-:W-:Y:S01]  /*0dc0*/  @!P3 IMAD.MOV R17, RZ, RZ, -R17 ;  /* 0x000000ffff11b224 */ /* 0x000fe200078e0a11 */
[----:B------:R-:W-:Y:S01]  /*0dd0*/  @!P2 LOP3.LUT R17, RZ, R91, RZ, 0x33, !PT ;  /* 0x0000005bff11a212 */ /* 0x000fe200078e33ff */
[----:B------:R-:W-:Y:S02]  /*0de0*/  IMAD R13, R8, R15, RZ ;  /* 0x0000000f080d7224 */ /* 0x000fe400078e02ff */
[----:B------:R-:W-:Y:S01]  /*0df0*/  IMAD.MOV.U32 R8, RZ, RZ, RZ ;  /* 0x000000ffff087224 */ /* 0x000fe200078e00ff */
[----:B------:R-:W-:-:S03]  /*0e00*/  IABS R12, R17 ;  /* 0x00000011000c7213 */ /* 0x000fc60000000000 */
[----:B------:R-:W-:-:S04]  /*0e10*/  IMAD.HI.U32 R8, R9, R13, R8 ;  /* 0x0000000d09087227 */ /* 0x000fc800078e0008 */
[----:B------:R-:W-:Y:S02]  /*0e20*/  IMAD.MOV.U32 R9, RZ, RZ, R12 ;  /* 0x000000ffff097224 */ /* 0x000fe400078e000c */
[----:B------:R-:W-:Y:S02]  /*0e30*/  IMAD.MOV R12, RZ, RZ, -R17 ;  /* 0x000000ffff0c7224 */ /* 0x000fe400078e0a11 */
[----:B------:R-:W-:-:S04]  /*0e40*/  IMAD.HI.U32 R92, R8, R9, RZ ;  /* 0x00000009085c7227 */ /* 0x000fc800078e00ff */
[----:B------:R-:W-:Y:S02]  /*0e50*/  IMAD.MOV R8, RZ, RZ, -R92 ;  /* 0x000000ffff087224 */ /* 0x000fe400078e0a5c */
[----:B------:R-:W-:Y:S02]  /*0e60*/  IMAD R91, R91, R12, R20 ;  /* 0x0000000c5b5b7224 */ /* 0x000fe400078e0214 */
[----:B------:R-:W-:-:S05]  /*0e70*/  IMAD R8, R15, R8, R9 ;  /* 0x000000080f087224 */ /* 0x000fca00078e0209 */
[----:B------:R-:W-:-:S13]  /*0e80*/  ISETP.GT.U32.AND P2, PT, R15, R8, PT ;  /* 0x000000080f00720c */ /* 0x000fda0003f44070 */
[----:B------:R-:W-:Y:S02]  /*0e90*/  @!P2 IMAD.IADD R8, R8, 0x1, -R15 ;  /* 0x000000010808a824 */ /* 0x000fe400078e0a0f */
[----:B------:R-:W-:Y:S01]  /*0ea0*/  @!P2 VIADD R92, R92, 0x1 ;  /* 0x000000015c5ca836 */ /* 0x000fe20000000000 */
[----:B------:R-:W-:Y:S02]  /*0eb0*/  ISETP.NE.AND P2, PT, R16, RZ, PT ;  /* 0x000000ff1000720c */ /* 0x000fe40003f45270 */
[----:B------:R-:W-:Y:S02]  /*0ec0*/  ISETP.GE.U32.AND P0, PT, R8, R15, PT ;  /* 0x0000000f0800720c */ /* 0x000fe40003f06070 */
[----:B------:R-:W-:-:S04]  /*0ed0*/  LOP3.LUT R8, R17, R16, RZ, 0x3c, !PT ;  /* 0x0000001011087212 */ /* 0x000fc800078e3cff */
[----:B------:R-:W-:Y:S01]  /*0ee0*/  ISETP.GE.AND P3, PT, R8, RZ, PT ;  /* 0x000000ff0800720c */ /* 0x000fe20003f66270 */
[----:B------:R-:W-:-:S04]  /*0ef0*/  IMAD.MOV R8, RZ, RZ, -R20 ;  /* 0x000000ffff087224 */ /* 0x000fc800078e0a14 */
[----:B------:R-:W-:Y:S02]  /*0f00*/  IMAD R95, R10, R8, R95 ;  /* 0x000000080a5f7224 */ /* 0x000fe400078e025f */
[----:B------:R-:W-:-:S06]  /*0f10*/  @P0 VIADD R92, R92, 0x1 ;  /* 0x000000015c5c0836 */ /* 0x000fcc0000000000 */
[----:B------:R-:W-:Y:S01]  /*0f20*/  @!P3 IMAD.MOV R92, RZ, RZ, -R92 ;  /* 0x000000ffff5cb224 */ /* 0x000fe200078e0a5c */
[----:B------:R-:W-:-:S05]  /*0f30*/  @!P2 LOP3.LUT R92, RZ, R16, RZ, 0x33, !PT ;  /* 0x00000010ff5ca212 */ /* 0x000fca00078e33ff */
[----:B------:R-:W-:-:S04]  /*0f40*/  IMAD.MOV R9, RZ, RZ, -R92 ;  /* 0x000000ffff097224 */ /* 0x000fc800078e0a5c */
[----:B------:R-:W-:Y:S01]  /*0f50*/  IMAD R8, R16, R9, R17 ;  /* 0x0000000910087224 */ /* 0x000fe200078e0211 */
[----:B------:R-:W-:Y:S06]  /*0f60*/  @!P1 BRA `(.L_x_12) ;  /* 0x00000000000c9947 */ /* 0x000fec0003800000 */
[----:B------:R-:W-:Y:S01]  /*0f70*/  UCGABAR_WAIT ;  /* 0x0000000000007dc7 */ /* 0x000fe20008000000 */
[----:B------:R-:W-:Y:S01]  /*0f80*/  CCTL.IVALL ;  /* 0x00000000ff00798f */ /* 0x000fe20002000000 */
[----:B------:R-:W-:Y:S05]  /*0f90*/  BRA `(.L_x_13) ;  /* 0x0000000000047947 */ /* 0x000fea0003800000 */
.L_x_12:
[----:B------:R-:W-:Y:S06]  /*0fa0*/  BAR.SYNC.DEFER_BLOCKING 0x0 ;  /* 0x0000000000007b1d */ /* 0x000fec0000010000 */
.L_x_13:
[----:B------:R-:W0:Y:S01]  /*0fb0*/  LDC R12, c[0x0][0x294] ;  /* 0x0000a500ff0c7b82 */ /* 0x000e220000000800 */
[----:B------:R-:W-:Y:S01]  /*0fc0*/  ISETP.NE.AND P0, PT, R6, RZ, PT ;  /* 0x000000ff0600720c */ /* 0x000fe20003f05270 */
[----:B0-----:R-:W-:-:S05]  /*0fd0*/  VIADD R9, R12, 0x3f ;  /* 0x0000003f0c097836 */ /* 0x001fca0000000000 */
[----:B------:R-:W-:-:S04]  /*0fe0*/  SHF.R.S32.HI R10, RZ, 0x1f, R9 ;  /* 0x0000001fff0a7819 */ /* 0x000fc80000011409 */
[----:B------:R-:W-:-:S04]  /*0ff0*/  LEA.HI R9, R10, R9, RZ, 0x6 ;  /* 0x000000090a097211 */ /* 0x000fc800078f30ff */
[----:B------:R-:W-:Y:S01]  /*1000*/  SHF.R.S32.HI R9, RZ, 0x6, R9 ;  /* 0x00000006ff097819 */ /* 0x000fe20000011409 */
[----:B------:R-:W-:Y:S06]  /*1010*/  @!P0 BRA `(.L_x_14) ;  /* 0x0000005c00188947 */ /* 0x000fec0003800000 */
[----:B------:R-:W-:-:S13]  /*1020*/  ISETP.NE.AND P0, PT, R6, 0x1, PT ;  /* 0x000000010600780c */ /* 0x000fda0003f05270 */
[----:B------:R-:W-:Y:S05]  /*1030*/  @P0 EXIT ;  /* 0x000000000000094d */ /* 0x000fea0003800000 */
[----:B------:R-:W-:Y:S01]  /*1040*/  ISETP.GE.AND P0, PT, R12, 0x1, PT ;  /* 0x000000010c00780c */ /* 0x000fe20003f06270 */
[----:B------:R-:W-:Y:S01]  /*1050*/  UMOV UR4, URZ ;  /* 0x0000003f00047c82 */ /* 0x000fe20008000000 */
[----:B------:R-:W-:Y:S02]  /*1060*/  CS2R R54, SRZ ;  /* 0x0000000000367805 */ /* 0x000fe4000001ff00 */
[----:B------:R-:W-:Y:S02]  /*1070*/  CS2R R56, SRZ ;  /* 0x0000000000387805 */ /* 0x000fe4000001ff00 */
[----:B------:R-:W-:Y:S02]  /*1080*/  CS2R R58, SRZ ;  /* 0x00000000003a7805 */ /* 0x000fe4000001ff00 */
[----:B------:R-:W-:Y:S02]  /*1090*/  CS2R R60, SRZ ;  /* 0x00000000003c7805 */ /* 0x000fe4000001ff00 */
[----:B------:R-:W-:-:S02]  /*10a0*/  CS2R R62, SRZ ;  /* 0x00000000003e7805 */ /* 0x000fc4000001ff00 */
[----:B------:R-:W-:Y:S02]  /*10b0*/  CS2R R64, SRZ ;  /* 0x0000000000407805 */ /* 0x000fe4000001ff00 */
        /* <DEDUP_REMOVED lines=25> */
[----:B------:R-:W-:Y:S01]  /*1250*/  CS2R R52, SRZ ;  /* 0x0000000000347805 */ /* 0x000fe2000001ff00 */
[----:B------:R-:W-:Y:S06]  /*1260*/  @!P0 BRA `(.L_x_15) ;  /* 0x0000000000e08947 */ /* 0x000fec0003800000 */
[----:B------:R-:W-:-:S04]  /*1270*/  LOP3.LUT R4, R2, 0x1, RZ, 0xfc, !PT ;  /* 0x0000000102047812 */ /* 0x000fc800078efcff */
[----:B------:R-:W-:-:S13]  /*1280*/  ISETP.NE.AND P0, PT, R4, 0x3, PT ;  /* 0x000000030400780c */ /* 0x000fda0003f05270 */
[----:B------:R-:W-:Y:S05]  /*1290*/  @!P0 BRA `(.L_x_16) ;  /* 0x0000000000048947 */ /* 0x000fea0003800000 */
[----:B------:R-:W-:Y:S01]  /*12a0*/  BPT.TRAP 0x1 ;  /* 0x000000040000795c */ /* 0x000fe20000300000 */
.L_x_16:
[----:B------:R-:W0:Y:S01]  /*12b0*/  S2UR UR5, SR_CgaCtaId ;  /* 0x00000000000579c3 */ /* 0x000e220000008800 */
[----:B------:R-:W-:Y:S01]  /*12c0*/  SHF.L.U32 R4, RZ, 0x1f, RZ ;  /* 0x0000001fff047819 */ /* 0x000fe200000006ff */
[----:B------:R-:W-:Y:S02]  /*12d0*/  UMOV UR4, 0x400 ;  /* 0x0000040000047882 */ /* 0x000fe40000000000 */
[----:B0-----:R-:W-:-:S12]  /*12e0*/  ULEA UR4, UR5, UR4, 0x18 ;  /* 0x0000000405047291 */ /* 0x001fd8000f8ec03f */
.L_x_17:
[----:B0-----:R-:W-:-:S04]  /*12f0*/  IMAD.U32 R5, RZ, RZ, UR4 ;  /* 0x00000004ff057e24 */ /* 0x001fc8000f8e00ff */
[----:B------:R0:W1:Y:S03]  /*1300*/  SYNCS.PHASECHK.TRANS64.TRYWAIT P0, [R5+URZ+0x36000], R4 ;  /* 0x03600004050075a7 */ /* 0x000066000800017f */
[----:B-1----:R-:W-:Y:S05]  /*1310*/  @!P0 NANOSLEEP.SYNCS 0x989680 ;  /* 0x009896800000895d */ /* 0x002fea0003900000 */
[----:B------:R-:W1:Y:S02]  /*1320*/  @!P0 SYNCS.PHASECHK.TRANS64 P0, [R5+URZ+0x36000], R4 ;  /* 0x03600004050085a7 */ /* 0x000e64000800007f */
[----:B-1----:R-:W-:Y:S05]  /*1330*/  @!P0 BRA `(.L_x_17) ;  /* 0xfffffffc00ec8947 */ /* 0x002fea000383ffff */
[----:B------:R-:W-:Y:S01]  /*1340*/  UIADD3 UR5, UR4, 0x24000, URZ ;  /* 0x0002400004057890 */ /* 0x000fe2000fffe03f */
[----:B------:R-:W-:Y:S01]  /*1350*/  WARPGROUP.ARRIVE ;  /* 0x00000000000079c5 */ /* 0x000fe20000000000 */
[----:B------:R-:W-:Y:S02]  /*1360*/  USHF.R.U32.HI UR4, URZ, 0x4, UR4 ;  /* 0x000000043f047899 */ /* 0x000fe40008011604 */
[----:B------:R-:W-:Y:S02]  /*1370*/  USHF.R.U32.HI UR5, URZ, 0x4, UR5 ;  /* 0x000000043f057899 */ /* 0x000fe40008011605 */
[----:B------:R-:W-:Y:S02]  /*1380*/  ULOP3.LUT UR8, UR4, 0x3fff, URZ, 0xc0, !UPT ;  /* 0x00003fff04087892 */ /* 0x000fe4000f8ec03f */
[----:B------:R-:W-:Y:S02]  /*1390*/  ULOP3.LUT UR9, UR5, 0x3fff, URZ, 0xc0, !UPT ;  /* 0x00003fff05097892 */ /* 0x000fe4000f8ec03f */
[----:B------:R-:W-:Y:S01]  /*13a0*/  UIADD3 UR10, UR8, 0x200, URZ ;  /* 0x00000200080a7890 */ /* 0x000fe2000fffe03f */
[----:B------:R-:W-:-:S02]  /*13b0*/  UMOV UR5, 0x40000040 ;  /* 0x4000004000057882 */ /* 0x000fc40000000000 */
[----:B------:R-:W-:Y:S01]  /*13c0*/  UMOV UR4, UR8 ;  /* 0x0000000800047c82 */ /* 0x000fe20008000000 */
[----:B------:R-:W-:Y:S01]  /*13d0*/  UMOV UR7, 0x40000040 ;  /* 0x4000004000077882 */ /* 0x000fe20000000000 */
[----:B------:R-:W-:Y:S02]  /*13e0*/  UMOV UR6, UR9 ;  /* 0x0000000900067c82 */ /* 0x000fe40008000000 */
[----:B------:R-:W-:Y:S01]  /*13f0*/  HGMMA.64x64x16.F32.BF16 R56, gdesc[UR4].tnspA.tnspB, RZ, !UPT ;  /* 0x60e00000043879f0 */ /* 0x000fe2000c7018ff */
[----:B------:R-:W-:Y:S01]  /*1400*/  UMOV UR4, UR10 ;  /* 0x0000000a00047c82 */ /* 0x000fe20008000000 */
[----:B------:R-:W-:Y:S01]  /*1410*/  UMOV UR5, 0x40000040 ;  /* 0x4000004000057882 */ /* 0x000fe20000000000 */
[----:B------:R-:W-:Y:S01]  /*1420*/  UIADD3 UR10, UR8, 0x280, URZ ;  /* 0x00000280080a7890 */ /* 0x000fe2000fffe03f */
[----:B------:R-:W-:Y:S01]  /*1430*/  HGMMA.64x64x16.F32.BF16 R24, gdesc[UR4].tnspA.tnspB, RZ, !UPT ;  /* 0x60e00000041879f0 */ /* 0x000fe2000c7018ff */
[----:B------:R-:W-:Y:S02]  /*1440*/  UIADD3 UR4, UR8, 0x80, URZ ;  /* 0x0000008008047890 */ /* 0x000fe4000fffe03f */
[----:B------:R-:W-:Y:S01]  /*1450*/  UIADD3 UR6, UR9, 0x80, URZ ;  /* 0x0000008009067890 */ /* 0x000fe2000fffe03f */
[----:B------:R-:W-:Y:S01]  /*1460*/  UMOV UR5, 0x40000040 ;  /* 0x4000004000057882 */ /* 0x000fe20000000000 */
[----:B------:R-:W-:-:S07]  /*1470*/  UMOV UR7, 0x40000040 ;  /* 0x4000004000077882 */ /* 0x000fce0000000000 */
[----:B------:R-:W-:Y:S01]  /*1480*/  HGMMA.64x64x16.F32.BF16 R56, gdesc[UR4].tnspA.tnspB, R56 ;  /* 0x60e00000043879f0 */ /* 0x000fe20008701838 */
[----:B------:R-:W-:Y:S01]  /*1490*/  UMOV UR4, UR10 ;  /* 0x0000000a00047c82 */ /* 0x000fe20008000000 */
[----:B------:R-:W-:Y:S01]  /*14a0*/  UMOV UR5, 0x40000040 ;  /* 0x4000004000057882 */ /* 0x000fe20000000000 */
[----:B------:R-:W-:Y:S01]  /*14b0*/  UIADD3 UR10, UR8, 0x300, URZ ;  /* 0x00000300080a7890 */ /* 0x000fe2000fffe03f */
[----:B------:R-:W-:Y:S01]  /*14c0*/  HGMMA.64x64x16.F32.BF16 R24, gdesc[UR4].tnspA.tnspB, R24 ;  /* 0x60e00000041879f0 */ /* 0x000fe20008701818 */
[----:B------:R-:W-:Y:S02]  /*14d0*/  UIADD3 UR4, UR8, 0x100, URZ ;  /* 0x0000010008047890 */ /* 0x000fe4000fffe03f */
[----:B------:R-:W-:Y:S01]  /*14e0*/  UIADD3 UR6, UR9, 0x100, URZ ;  /* 0x0000010009067890 */ /* 0x000fe2000fffe03f */
[----:B------:R-:W-:Y:S01]  /*14f0*/  UMOV UR5, 0x40000040 ;  /* 0x4000004000057882 */ /* 0x000fe20000000000 */
[----:B------:R-:W-:-:S07]  /*1500*/  UMOV UR7, 0x40000040 ;  /* 0x4000004000077882 */ /* 0x000fce0000000000 */
[----:B------:R-:W-:Y:S01]  /*1510*/  HGMMA.64x64x16.F32.BF16 R56, gdesc[UR4].tnspA.tnspB, R56 ;  /* 0x60e00000043879f0 */ /* 0x000fe20008701838 */
[----:B------:R-:W-:Y:S01]  /*1520*/  UMOV UR4, UR10 ;  /* 0x0000000a00047c82 */ /* 0x000fe20008000000 */
[----:B------:R-:W-:Y:S02]  /*1530*/  UMOV UR5, 0x40000040 ;  /* 0x4000004000057882 */ /* 0x000fe40000000000 */
[----:B------:R-:W-:Y:S01]  /*1540*/  HGMMA.64x64x16.F32.BF16 R24, gdesc[UR4].tnspA.tnspB, R24 ;  /* 0x60e00000041879f0 */ /* 0x000fe20008701818 */
[----:B------:R-:W-:Y:S02]  /*1550*/  UIADD3 UR4, UR8, 0x180, URZ ;  /* 0x0000018008047890 */ /* 0x000fe4000fffe03f */
[----:B------:R-:W-:Y:S02]  /*1560*/  UIADD3 UR6, UR9, 0x180, URZ ;  /* 0x0000018009067890 */ /* 0x000fe4000fffe03f */
[----:B------:R-:W-:Y:S01]  /*1570*/  UIADD3 UR8, UR8, 0x380, URZ ;  /* 0x0000038008087890 */ /* 0x000fe2000fffe03f */
[----:B------:R-:W-:Y:S01]  /*1580*/  UMOV UR5, 0x40000040 ;  /* 0x4000004000057882 */ /* 0x000fe20000000000 */
[----:B------:R-:W-:-:S05]  /*1590*/  UMOV UR7, 0x40000040 ;  /* 0x4000004000077882 */ /* 0x000fca0000000000 */
[----:B------:R-:W-:Y:S01]  /*15a0*/  HGMMA.64x64x16.F32.BF16 R56, gdesc[UR4].tnspA.tnspB, R56 ;  /* 0x60e00000043879f0 */ /* 0x000fe20008701838 */
[----:B------:R-:W-:Y:S01]  /*15b0*/  UMOV UR4, UR8 ;  /* 0x0000000800047c82 */ /* 0x000fe20008000000 */
[----:B------:R-:W-:Y:S02]  /*15c0*/  UMOV UR5, 0x40000040 ;  /* 0x4000004000057882 */ /* 0x000fe40000000000 */
[----:B------:R-:W-:Y:S01]  /*15d0*/  HGMMA.64x64x16.F32.BF16 R24, gdesc[UR4].tnspA.tnspB, R24, gsb0 ;  /* 0x60e00000041879f0 */ /* 0x000fe20008001818 */
[----:B------:R-:W-:-:S05]  /*15e0*/  UMOV UR4, 0x1 ;  /* 0x0000000100047882 */ /* 0x000fca0000000000 */
.L_x_15:
[----:B0-----:R-:W-:-:S05]  /*15f0*/  VIMNMX R4, R9, 0x1, PT ;  /* 0x0000000109047848 */ /* 0x001fca0003fe0100 */
[----:B------:R-:W-:-:S05]  /*1600*/  IMAD.IADD R4, R9, 0x1, -R4 ;  /* 0x0000000109047824 */ /* 0x000fca00078e0a04 */
[----:B------:R-:W-:-:S13]  /*1610*/  ISETP.GE.AND P0, PT, R4, 0x1, PT ;  /* 0x000000010400780c */ /* 0x000fda0003f06270 */
[----:B------:R-:W-:Y:S05]  /*1620*/  @!P0 BRA `(.L_x_18) ;  /* 0x0000000400508947 */ /* 0x000fea0003800000 */
[----:B------:R-:W0:Y:S01]  /*1630*/  S2UR UR6, SR_CgaCtaId ;  /* 0x00000000000679c3 */ /* 0x000e220000008800 */
[----:B------:R-:W-:Y:S01]  /*1640*/  UMOV UR5, 0x400 ;  /* 0x0000040000057882 */ /* 0x000fe20000000000 */
[----:B------:R-:W-:Y:S01]  /*1650*/  LOP3.LUT R10, R2, 0x1, RZ, 0xfc, !PT ;  /* 0x00000001020a7812 */ /* 0x000fe200078efcff */
[----:B------:R-:W-:Y:S01]  /*1660*/  IMAD.MOV.U32 R9, RZ, RZ, RZ ;  /* 0x000000ffff097224 */ /* 0x000fe200078e00ff */
[----:B------:R-:W-:Y:S01]  /*1670*/  UISETP.NE.U32.AND UP0, UPT, UR4, URZ, UPT ;  /* 0x0000003f0400728c */ /* 0x000fe2000bf05070 */
[----:B------:R-:W-:Y:S01]  /*1680*/  IMAD.MOV.U32 R5, RZ, RZ, RZ ;  /* 0x000000ffff057224 */ /* 0x000fe200078e00ff */
[----:B0-----:R-:W-:-:S04]  /*1690*/  ULEA UR14, UR6, UR5, 0x18 ;  /* 0x00000005060e7291 */ /* 0x001fc8000f8ec03f */
[----:B------:R-:W-:Y:S02]  /*16a0*/  UIADD3 UR6, UR14, 0x24000, URZ ;  /* 0x000240000e067890 */ /* 0x000fe4000fffe03f */
[----:B------:R-:W-:Y:S02]  /*16b0*/  USHF.R.U32.HI UR5, URZ, 0x4, UR14 ;  /* 0x000000043f057899 */ /* 0x000fe4000801160e */
[----:B------:R-:W-:Y:S02]  /*16c0*/  USHF.R.U32.HI UR6, URZ, 0x4, UR6 ;  /* 0x000000043f067899 */ /* 0x000fe40008011606 */
[----:B------:R-:W-:Y:S02]  /*16d0*/  ULOP3.LUT UR15, UR5, 0x3fff, URZ, 0xc0, !UPT ;  /* 0x00003fff050f7892 */ /* 0x000fe4000f8ec03f */
[----:B------:R-:W-:-:S12]  /*16e0*/  ULOP3.LUT UR16, UR6, 0x3fff, URZ, 0xc0, !UPT ;  /* 0x00003fff06107892 */ /* 0x000fd8000f8ec03f */
.L_x_23:
[----:B------:R-:W-:-:S13]  /*16f0*/  ISETP.NE.AND P1, PT, R10, 0x3, PT ;  /* 0x000000030a00780c */ /* 0x000fda0003f25270 */
[----:B------:R-:W-:Y:S05]  /*1700*/  @!P1 BRA `(.L_x_19) ;  /* 0x0000000000049947 */ /* 0x000fea0003800000 */
[----:B------:R-:W-:Y:S01]  /*1710*/  BPT.TRAP 0x1 ;  /* 0x000000040000795c */ /* 0x000fe20000300000 */
.L_x_19:
[----:B------:R-:W-:Y:S01]  /*1720*/  SHF.L.U32 R6, R9, 0x1f, RZ ;  /* 0x0000001f09067819 */ /* 0x000fe200000006ff */
[----:B------:R-:W-:-:S12]  /*1730*/  ULEA UR5, UR4, UR14, 0x3 ;  /* 0x0000000e04057291 */ /* 0x000fd8000f8e183f */
.L_x_20:
[----:B0-----:R-:W-:-:S04]  /*1740*/  IMAD.U32 R7, RZ, RZ, UR5 ;  /* 0x00000005ff077e24 */ /* 0x001fc8000f8e00ff */
[----:B------:R0:W1:Y:S03]  /*1750*/  SYNCS.PHASECHK.TRANS64.TRYWAIT P0, [R7+URZ+0x36000], R6 ;  /* 0x03600006070075a7 */ /* 0x000066000800017f */
[----:B-1----:R-:W-:Y:S05]  /*1760*/  @!P0 NANOSLEEP.SYNCS 0x989680 ;  /* 0x009896800000895d */ /* 0x002fea0003900000 */
[----:B------:R-:W1:Y:S02]  /*1770*/  @!P0 SYNCS.PHASECHK.TRANS64 P0, [R7+URZ+0x36000], R6 ;  /* 0x03600006070085a7 */ /* 0x000e64000800007f */
[----:B-1----:R-:W-:Y:S05]  /*1780*/  @!P0 BRA `(.L_x_20) ;  /* 0xfffffffc00ec8947 */ /* 0x002fea000383ffff */
[----:B------:R-:W-:Y:S01]  /*1790*/  ULEA UR6, UR4, UR15, 0xa ;  /* 0x0000000f04067291 */ /* 0x000fe2000f8e503f */
[----:B------:R-:W-:Y:S01]  /*17a0*/  WARPGROUP.ARRIVE ;  /* 0x00000000000079c5 */ /* 0x000fe20000000000 */
[----:B------:R-:W-:Y:S02]  /*17b0*/  ULEA UR5, UR4, UR16, 0x9 ;  /* 0x0000001004057291 */ /* 0x000fe4000f8e483f */
[----:B------:R-:W-:Y:S01]  /*17c0*/  UIADD3 UR7, UR6, 0x200, URZ ;  /* 0x0000020006077890 */ /* 0x000fe2000fffe03f */
[----:B------:R-:W-:Y:S02]  /*17d0*/  UMOV UR11, 0x40000040 ;  /* 0x40000040000b7882 */ /* 0x000fe40000000000 */
[----:B------:R-:W-:Y:S01]  /*17e0*/  UMOV UR8, UR6 ;  /* 0x0000000600087c82 */ /* 0x000fe20008000000 */
[----:B------:R-:W-:Y:S01]  /*17f0*/  UMOV UR9, 0x40000040 ;  /* 0x4000004000097882 */ /* 0x000fe20000000000 */
[----:B------:R-:W-:Y:S02]  /*1800*/  UMOV UR10, UR5 ;  /* 0x00000005000a7c82 */ /* 0x000fe40008000000 */
[----:B------:R-:W-:Y:S01]  /*1810*/  HGMMA.64x64x16.F32.BF16 R56, gdesc[UR8].tnspA.tnspB, R56, UP0 ;  /* 0x60e00000083879f0 */ /* 0x000fe2000bf01838 */
[----:B------:R-:W-:Y:S01]  /*1820*/  UMOV UR8, UR7 ;  /* 0x0000000700087c82 */ /* 0x000fe20008000000 */
[----:B------:R-:W-:Y:S01]  /*1830*/  UMOV UR9, 0x40000040 ;  /* 0x4000004000097882 */ /* 0x000fe20000000000 */
[----:B------:R-:W-:Y:S01]  /*1840*/  UIADD3 UR7, UR6, 0x280, URZ ;  /* 0x0000028006077890 */ /* 0x000fe2000fffe03f */
[----:B------:R-:W-:Y:S01]  /*1850*/  HGMMA.64x64x16.F32.BF16 R24, gdesc[UR8].tnspA.tnspB, R24, UP0 ;  /* 0x60e00000081879f0 */ /* 0x000fe2000bf01818 */
[----:B------:R-:W-:-:S02]  /*1860*/  UIADD3 UR10, UR5, 0x80, URZ ;  /* 0x00000080050a7890 */ /* 0x000fc4000fffe03f */
        /* <DEDUP_REMOVED lines=24> */
[----:B------:R-:W-:Y:S03]  /*19f0*/  HGMMA.64x64x16.F32.BF16 R24, gdesc[UR8].tnspA.tnspB, R24, gsb0 ;  /* 0x60e00000081879f0 */ /* 0x000fe60008001818 */
[----:B------:R-:W-:Y:S02]  /*1a00*/  WARPGROUP.DEPBAR.LE gsb0, 0x1 ;  /* 0x00008000000079c5 */ /* 0x000fe40000010100 */
[----:B------:R-:W-:Y:S05]  /*1a10*/  @!P1 BRA `(.L_x_21) ;  /* 0x0000000000049947 */ /* 0x000fea0003800000 */
[----:B------:R-:W-:Y:S01]  /*1a20*/  BPT.TRAP 0x1 ;  /* 0x000000040000795c */ /* 0x000fe20000300000 */
.L_x_21:
[----:B------:R-:W-:-:S13]  /*1a30*/  ISETP.NE.AND P0, PT, R3, RZ, PT ;  /* 0x000000ff0300720c */ /* 0x000fda0003f05270 */
[----:B0-----:R-:W-:-:S05]  /*1a40*/  @P0 LEA R6, R5, UR14, 0x3 ;  /* 0x0000000e05060c11 */ /* 0x001fca000f8e18ff */
[----:B------:R-:W-:-:S05]  /*1a50*/  @P0 VIADD R7, R6, 0x36048 ;  /* 0x0003604806070836 */ /* 0x000fca0000000000 */
[----:B------:R-:W-:-:S04]  /*1a60*/  @P0 PRMT R7, R0, 0x654, R7 ;  /* 0x0000065400070816 */ /* 0x000fc80000000007 */
[----:B------:R0:W-:Y:S01]  /*1a70*/  @P0 SYNCS.ARRIVE.TRANS64.RED.A1T0 RZ, [R7+URZ], RZ ;  /* 0x000000ff07ff09a7 */ /* 0x0001e2000810043f */
[----:B------:R-:W-:-:S13]  /*1a80*/  ISETP.GT.U32.AND P0, PT, R2, 0x1, PT ;  /* 0x000000010200780c */ /* 0x000fda0003f04070 */
[----:B0-----:R-:W-:Y:S05]  /*1a90*/  @P0 BRA `(.L_x_22) ;  /* 0x0000000000040947 */ /* 0x001fea0003800000 */
[----:B------:R-:W-:Y:S01]  /*1aa0*/  BPT.TRAP 0x1 ;  /* 0x000000040000795c */ /* 0x000fe20000300000 */
.L_x_22:
[----:B------:R-:W-:Y:S01]  /*1ab0*/  UIADD3 UR4, UR4, 0x1, URZ ;  /* 0x0000000104047890 */ /* 0x000fe2000fffe03f */
[C---:B------:R-:W-:Y:S01]  /*1ac0*/  ISETP.GT.AND P1, PT, R4.reuse, 0x1, PT ;  /* 0x000000010400780c */ /* 0x040fe20003f24270 */
[----:B------:R-:W-:Y:S02]  /*1ad0*/  VIADD R5, R5, 0x1 ;  /* 0x0000000105057836 */ /* 0x000fe40000000000 */
[----:B------:R-:W-:Y:S01]  /*1ae0*/  UISETP.NE.AND UP0, UPT, UR4, 0x9, UPT ;  /* 0x000000090400788c */ /* 0x000fe2000bf05270 */
[----:B------:R-:W-:Y:S02]  /*1af0*/  VIADD R4, R4, 0xffffffff ;  /* 0xffffffff04047836 */ /* 0x000fe40000000000 */
[C---:B------:R-:W-:Y:S01]  /*1b00*/  ISETP.NE.AND P0, PT, R5.reuse, 0x9, PT ;  /* 0x000000090500780c */ /* 0x040fe20003f05270 */
[----:B------:R-:W-:Y:S02]  /*1b10*/  USEL UR5, URZ, 0x1, UP0 ;  /* 0x000000013f057887 */ /* 0x000fe40008000000 */
[----:B------:R-:W-:Y:S01]  /*1b20*/  USEL UR4, UR4, URZ, UP0 ;  /* 0x0000003f04047287 */ /* 0x000fe20008000000 */
[----:B------:R-:W-:Y:S01]  /*1b30*/  SEL R5, R5, RZ, P0 ;  /* 0x000000ff05057207 */ /* 0x000fe20000000000 */
[----:B------:R-:W-:-:S02]  /*1b40*/  UPLOP3.LUT UP0, UPT, UPT, UPT, UPT, 0x80, 0x0 ;  /* 0x000000000000789c */ /* 0x000fc40003f0f070 */
[----:B------:R-:W-:Y:S01]  /*1b50*/  LOP3.LUT R9, R9, UR5, RZ, 0x3c, !PT ;  /* 0x0000000509097c12 */ /* 0x000fe2000f8e3cff */
[----:B------:R-:W-:Y:S08]  /*1b60*/  @P1 BRA `(.L_x_23) ;  /* 0xfffffff800e01947 */ /* 0x000ff0000383ffff */
.L_x_18:
[----:B------:R-:W0:Y:S01]  /*1b70*/  LDC R4, c[0x0][0x294] ;  /* 0x0000a500ff047b82 */ /* 0x000e220000000800 */
[----:B------:R-:W-:Y:S02]  /*1b80*/  WARPGROUP.DEPBAR.LE gsb0, 0x0 ;  /* 0x00008000000079c5 */ /* 0x000fe40000010000 */
[----:B0-----:R-:W-:-:S13]  /*1b90*/  ISETP.GE.AND P0, PT, R4, 0x1, PT ;  /* 0x000000010400780c */ /* 0x001fda0003f06270 */
[----:B------:R-:W-:Y:S05]  /*1ba0*/  @!P0 BRA `(.L_x_24) ;  /* 0x00000000006c8947 */ /* 0x000fea0003800000 */
[----:B------:R-:W-:-:S04]  /*1bb0*/  LOP3.LUT R5, R2, 0x1, RZ, 0xfc, !PT ;  /* 0x0000000102057812 */ /* 0x000fc800078efcff */
[----:B------:R-:W-:-:S13]  /*1bc0*/  ISETP.NE.AND P0, PT, R5, 0x3, PT ;  /* 0x000000030500780c */ /* 0x000fda0003f05270 */
[----:B------:R-:W-:Y:S05]  /*1bd0*/  @!P0 BRA `(.L_x_25) ;  /* 0x0000000000048947 */ /* 0x000fea0003800000 */
[----:B------:R-:W-:Y:S01]  /*1be0*/  BPT.TRAP 0x1 ;  /* 0x000000040000795c */ /* 0x000fe20000300000 */
.L_x_25:
[----:B------:R-:W-:Y:S01]  /*1bf0*/  ISETP.NE.AND P0, PT, R3, RZ, PT ;  /* 0x000000ff0300720c */ /* 0x000fe20003f05270 */
[----:B------:R-:W-:Y:S01]  /*1c00*/  BSSY B0, `(.L_x_26) ;  /* 0x0000013000007945 */ /* 0x000fe20003800000 */
[----:B------:R-:W-:-:S11]  /*1c10*/  ISETP.GT.U32.AND P1, PT, R2, 0x1, PT ;  /* 0x000000010200780c */ /* 0x000fd60003f24070 */
[----:B------:R-:W-:Y:S05]  /*1c20*/  @!P0 BRA `(.L_x_27) ;  /* 0x0000000000408947 */ /* 0x000fea0003800000 */
[----:B------:R-:W-:Y:S01]  /*1c30*/  VIADD R4, R4, 0x3f ;  /* 0x0000003f04047836 */ /* 0x000fe20000000000 */
[----:B------:R-:W0:Y:S04]  /*1c40*/  S2R R6, SR_CgaCtaId ;  /* 0x0000000000067919 */ /* 0x000e280000008800 */
[----:B------:R-:W-:-:S04]  /*1c50*/  SHF.R.S32.HI R3, RZ, 0x1f, R4 ;  /* 0x0000001fff037819 */ /* 0x000fc80000011404 */
[----:B------:R-:W-:-:S04]  /*1c60*/  LEA.HI R3, R3, R4, RZ, 0x6 ;  /* 0x0000000403037211 */ /* 0x000fc800078f30ff */
[----:B------:R-:W-:-:S04]  /*1c70*/  SHF.R.S32.HI R3, RZ, 0x6, R3 ;  /* 0x00000006ff037819 */ /* 0x000fc80000011403 */
[----:B------:R-:W-:-:S05]  /*1c80*/  VIMNMX R2, R3, 0x1, PT ;  /* 0x0000000103027848 */ /* 0x000fca0003fe0100 */
[----:B------:R-:W-:-:S04]  /*1c90*/  IMAD.IADD R5, R3, 0x1, -R2 ;  /* 0x0000000103057824 */ /* 0x000fc800078e0a02 */
[----:B------:R-:W-:-:S05]  /*1ca0*/  IMAD.WIDE.U32 R2, R5, 0x38e38e39, RZ ;  /* 0x38e38e3905027825 */ /* 0x000fca00078e00ff */
[----:B------:R-:W-:Y:S02]  /*1cb0*/  SHF.R.U32.HI R2, RZ, 0x1, R3 ;  /* 0x00000001ff027819 */ /* 0x000fe40000011603 */
[----:B------:R-:W-:-:S03]  /*1cc0*/  MOV R3, 0x400 ;  /* 0x0000040000037802 */ /* 0x000fc60000000f00 */
[----:B------:R-:W-:Y:S01]  /*1cd0*/  IMAD R2, R2, -0x9, R5 ;  /* 0xfffffff702027824 */ /* 0x000fe200078e0205 */
[----:B0-----:R-:W-:-:S05]  /*1ce0*/  LEA R3, R6, R3, 0x18 ;  /* 0x0000000306037211 */ /* 0x001fca00078ec0ff */
[----:B------:R-:W-:-:S04]  /*1cf0*/  IMAD R2, R2, 0x8, R3 ;  /* 0x0000000802027824 */ /* 0x000fc800078e0203 */
[----:B------:R-:W-:-:S05]  /*1d00*/  VIADD R3, R2, 0x36048 ;  /* 0x0003604802037836 */ /* 0x000fca0000000000 */
[----:B------:R-:W-:-:S04]  /*1d10*/  PRMT R3, R0, 0x654, R3 ;  /* 0x0000065400037816 */ /* 0x000fc80000000003 */
[----:B------:R0:W-:Y:S03]  /*1d20*/  SYNCS.ARRIVE.TRANS64.RED.A1T0 RZ, [R3+URZ], RZ ;  /* 0x000000ff03ff79a7 */ /* 0x0001e6000810043f */
.L_x_27:
[----:B------:R-:W-:Y:S05]  /*1d30*/  BSYNC B0 ;  /* 0x0000000000007941 */ /* 0x000fea0003800000 */
.L_x_26:
[----:B------:R-:W-:Y:S05]  /*1d40*/  @P1 BRA `(.L_x_24) ;  /* 0x0000000000041947 */ /* 0x000fea0003800000 */
[----:B------:R-:W-:Y:S01]  /*1d50*/  BPT.TRAP 0x1 ;  /* 0x000000040000795c */ /* 0x000fe20000300000 */
.L_x_24:
[----:B------:R-:W0:Y:S01]  /*1d60*/  S2R R0, SR_TID.X ;  /* 0x0000000000007919 */ /* 0x000e220000002100 */
[----:B------:R-:W1:Y:S01]  /*1d70*/  LDC.64 R18, c[0x0][0x658] ;  /* 0x00019600ff127b82 */ /* 0x000e620000000a00 */
[----:B------:R-:W3:Y:S01]  /*1d80*/  S2R R11, SR_CTAID.X ;  /* 0x00000000000b7919 */ /* 0x000ee20000002500 */
[----:B0-----:R-:W-:-:S04]  /*1d90*/  SHF.R.S32.HI R3, RZ, 0x1f, R0 ;  /* 0x0000001fff037819 */ /* 0x001fc80000011400 */
[----:B------:R-:W-:Y:S01]  /*1da0*/  LEA.HI R3, R3, R0, RZ, 0x7 ;  /* 0x0000000003037211 */ /* 0x000fe200078f38ff */
[----:B---3--:R-:W-:-:S03]  /*1db0*/  IMAD.SHL.U32 R10, R11, 0x80, RZ ;  /* 0x000000800b0a7824 */ /* 0x008fc600078e00ff */
[----:B------:R-:W-:-:S05]  /*1dc0*/  LOP3.LUT R3, R3, 0xffffff80, RZ, 0xc0, !PT ;  /* 0xffffff8003037812 */ /* 0x000fca00078ec0ff */
[----:B------:R-:W-:Y:S02]  /*1dd0*/  IMAD.IADD R7, R0, 0x1, -R3 ;  /* 0x0000000100077824 */ /* 0x000fe400078e0a03 */
[----:B------:R-:W0:Y:S03]  /*1de0*/  LDC.64 R2, c[0x0][0x280] ;  /* 0x0000a000ff027b82 */ /* 0x000e260000000a00 */
[----:B------:R-:W-:-:S04]  /*1df0*/  SHF.R.S32.HI R6, RZ, 0x1f, R7 ;  /* 0x0000001fff067819 */ /* 0x000fc80000011407 */
[CC--:B------:R-:W-:Y:S02]  /*1e00*/  LEA.HI R0, R6.reuse, R7.reuse, RZ, 0x2 ;  /* 0x0000000706007211 */ /* 0x0c0fe400078f10ff */
[----:B------:R-:W-:Y:S02]  /*1e10*/  LEA.HI R6, R6, R7, RZ, 0x5 ;  /* 0x0000000706067211 */ /* 0x000fe400078f28ff */
[--C-:B------:R-:W-:Y:S02]  /*1e20*/  SHF.R.S32.HI R4, RZ, 0x2, R0.reuse ;  /* 0x00000002ff047819 */ /* 0x100fe40000011400 */
[----:B------:R-:W-:Y:S02]  /*1e30*/  SHF.R.S32.HI R5, RZ, 0x1f, R0 ;  /* 0x0000001fff057819 */ /* 0x000fe40000011400 */
[----:B------:R-:W-:Y:S02]  /*1e40*/  LOP3.LUT R0, R0, 0xfffffffc, RZ, 0xc0, !PT ;  /* 0xfffffffc00007812 */ /* 0x000fe400078ec0ff */
[----:B------:R-:W-:-:S02]  /*1e50*/  LEA.HI R5, R5, R4, RZ, 0x3 ;  /* 0x0000000405057211 */ /* 0x000fc400078f18ff */
[----:B------:R-:W-:Y:S01]  /*1e60*/  SHF.R.S32.HI R9, RZ, 0x5, R6 ;  /* 0x00000005ff097819 */ /* 0x000fe20000011406 */
[----:B------:R-:W-:Y:S01]  /*1e70*/  IMAD.IADD R0, R7, 0x1, -R0 ;  /* 0x0000000107007824 */ /* 0x000fe200078e0a00 */
[----:B------:R-:W-:Y:S02]  /*1e80*/  LOP3.LUT R5, R5, 0xfffffff8, RZ, 0xc0, !PT ;  /* 0xfffffff805057812 */ /* 0x000fe400078ec0ff */
[----:B0-----:R-:W-:Y:S01]  /*1e90*/  ISETP.GE.AND P0, PT, R10, R2, PT ;  /* 0x000000020a00720c */ /* 0x001fe20003f06270 */
[----:B------:R-:W-:Y:S02]  /*1ea0*/  IMAD.SHL.U32 R14, R0, 0x2, RZ ;  /* 0x00000002000e7824 */ /* 0x000fe400078e00ff */
[----:B------:R-:W-:-:S03]  /*1eb0*/  IMAD.IADD R4, R4, 0x1, -R5 ;  /* 0x0000000104047824 */ /* 0x000fc600078e0a05 */
[----:B------:R-:W-:Y:S02]  /*1ec0*/  SHF.R.S32.HI R15, RZ, 0x1f, R14 ;  /* 0x0000001fff0f7819 */ /* 0x000fe4000001140e */
[----:B------:R-:W-:-:S03]  /*1ed0*/  SHF.R.S32.HI R5, RZ, 0x1f, R4 ;  /* 0x0000001fff057819 */ /* 0x000fc60000011404 */
[----:B------:R-:W-:-:S04]  /*1ee0*/  IMAD.WIDE R22, R9, 0x10, R4 ;  /* 0x0000001009167825 */ /* 0x000fc800078e0204 */
[----:B------:R-:W-:Y:S01]  /*1ef0*/  IMAD.WIDE R22, R11, 0x80, R22 ;  /* 0x000000800b167825 */ /* 0x000fe200078e0216 */
[----:B-1----:R-:W-:Y:S06]  /*1f00*/  @P0 EXIT ;  /* 0x000000000000094d */ /* 0x002fec0003800000 */
[----:B------:R-:W-:Y:S01]  /*1f10*/  ULDC UR4, c[0x0][0x288] ;  /* 0x0000a20000047ab9 */ /* 0x000fe20000000800 */
[----:B------:R-:W-:Y:S01]  /*1f20*/  IMAD.SHL.U32 R95, R95, 0x40, RZ ;  /* 0x000000405f5f7824 */ /* 0x000fe200078e00ff */
[----:B------:R-:W-:Y:S01]  /*1f30*/  ISETP.GE.AND P0, PT, R91, UR4, PT ;  /* 0x000000045b007c0c */ /* 0x000fe2000bf06270 */
[-C--:B------:R-:W-:Y:S01]  /*1f40*/  IMAD.WIDE.U32 R6, R22, R18.reuse, R14 ;  /* 0x0000001216067225 */ /* 0x080fe200078e000e */
[----:B------:R-:W-:Y:S01]  /*1f50*/  SHF.R.S32.HI R98, RZ, 0x1f, R91 ;  /* 0x0000001fff627819 */ /* 0x000fe2000001145b */
[----:B------:R-:W-:Y:S01]  /*1f60*/  ULDC.64 UR4, c[0x0][0x660] ;  /* 0x0001980000047ab9 */ /* 0x000fe20000000a00 */
[----:B------:R-:W-:Y:S01]  /*1f70*/  ISETP.GE.OR P0, PT, R95, R3, P0 ;  /* 0x000000035f00720c */ /* 0x000fe20000706670 */
[----:B------:R-:W-:Y:S01]  /*1f80*/  IMAD R11, R23, R18, RZ ;  /* 0x00000012170b7224 */ /* 0x000fe200078e02ff */
[----:B------:R-:W-:Y:S01]  /*1f90*/  SHF.R.S32.HI R93, RZ, 0x1f, R95 ;  /* 0x0000001fff5d7819 */ /* 0x000fe2000001145f */
[----:B------:R-:W-:Y:S01]  /*1fa0*/  IMAD R12, R98, UR4, RZ ;  /* 0x00000004620c7c24 */ /* 0x000fe2000f8e02ff */
[----:B------:R-:W-:Y:S01]  /*1fb0*/  IADD3 R6, P1, R95, R6, RZ ;  /* 0x000000065f067210 */ /* 0x000fe20007f3e0ff */
[----:B------:R-:W-:-:S05]  /*1fc0*/  IMAD R11, R22, R19, R11 ;  /* 0x00000013160b7224 */ /* 0x000fca00078e020b */
[----:B------:R-:W-:-:S03]  /*1fd0*/  IADD3.X R7, R93, R7, R11, P1, !PT ;  /* 0x000000075d077210 */ /* 0x000fc60000ffe40b */
[----:B------:R-:W-:Y:S05]  /*1fe0*/  @P0 EXIT ;  /* 0x000000000000094d */ /* 0x000fea0003800000 */
[----:B------:R-:W-:Y:S01]  /*1ff0*/  ULDC UR6, c[0x0][0x28c] ;  /* 0x0000a30000067ab9 */ /* 0x000fe20000000800 */
[C---:B------:R-:W-:Y:S01]  /*2000*/  IMAD R11, R91.reuse, UR5, R12 ;  /* 0x000000055b0b7c24 */ /* 0x040fe2000f8e020c */
[----:B------:R-:W-:Y:S01]  /*2010*/  ISETP.GE.AND P0, PT, R8, UR6, PT ;  /* 0x0000000608007c0c */ /* 0x000fe2000bf06270 */
[----:B------:R-:W-:Y:S01]  /*2020*/  ULDC UR6, c[0x0][0x290] ;  /* 0x0000a40000067ab9 */ /* 0x000fe20000000800 */
[----:B------:R-:W-:Y:S01]  /*2030*/  IMAD.WIDE.U32 R6, R91, UR4, R6 ;  /* 0x000000045b067c25 */ /* 0x000fe2000f8e0006 */
[----:B------:R-:W-:Y:S01]  /*2040*/  SHF.R.S32.HI R12, RZ, 0x1f, R92 ;  /* 0x0000001fff0c7819 */ /* 0x000fe2000001145c */
[----:B------:R-:W-:Y:S01]  /*2050*/  ULDC.64 UR4, c[0x0][0x670] ;  /* 0x00019c0000047ab9 */ /* 0x000fe20000000a00 */
[----:B------:R-:W-:Y:S01]  /*2060*/  ISETP.GE.OR P0, PT, R92, UR6, P0 ;  /* 0x000000065c007c0c */ /* 0x000fe20008706670 */
[----:B------:R-:W-:Y:S02]  /*2070*/  IMAD.IADD R7, R7, 0x1, R11 ;  /* 0x0000000107077824 */ /* 0x000fe400078e020b */
[----:B------:R-:W-:-:S02]  /*2080*/  IMAD R11, R12, UR4, RZ ;  /* 0x000000040c0b7c24 */ /* 0x000fc4000f8e02ff */
[----:B------:R-:W-:-:S04]  /*2090*/  IMAD.WIDE.U32 R6, R92, UR4, R6 ;  /* 0x000000045c067c25 */ /* 0x000fc8000f8e0006 */
[----:B------:R-:W-:Y:S02]  /*20a0*/  IMAD R11, R92, UR5, R11 ;  /* 0x000000055c0b7c24 */ /* 0x000fe4000f8e020b */
[----:B------:R-:W-:Y:S01]  /*20b0*/  IMAD R9, R9, -0x10, -R10 ;  /* 0xfffffff009097824 */ /* 0x000fe200078e0a0a */
[----:B------:R-:W-:Y:S01]  /*20c0*/  SHF.R.S32.HI R10, RZ, 0x1f, R8 ;  /* 0x0000001fff0a7819 */ /* 0x000fe20000011408 */
[----:B------:R-:W-:Y:S06]  /*20d0*/  @P0 EXIT ;  /* 0x000000000000094d */ /* 0x000fec0003800000 */
[----:B------:R-:W-:Y:S01]  /*20e0*/  ULDC.64 UR4, c[0x0][0x668] ;  /* 0x00019a0000047ab9 */ /* 0x000fe20000000a00 */
[----:B------:R-:W-:Y:S01]  /*20f0*/  IMAD R0, R0, -0x2, R3 ;  /* 0xfffffffe00007824 */ /* 0x000fe200078e0203 */
[----:B----45:R-:W-:Y:S01]  /*2100*/  FSETP.NEU.AND P1, PT, R89, RZ, PT ;  /* 0x000000ff5900720b */ /* 0x030fe20003f2d000 */
[----:B------:R-:W-:Y:S01]  /*2110*/  IMAD.IADD R7, R7, 0x1, R11 ;  /* 0x0000000107077824 */ /* 0x000fe200078e020b */
[----:B------:R-:W-:Y:S01]  /*2120*/  IADD3 R88, R9, R2, -R4 ;  /* 0x0000000209587210 */ /* 0x000fe20007ffe804 */
[----:B------:R-:W-:Y:S01]  /*2130*/  IMAD R3, R10, UR4, RZ ;  /* 0x000000040a037c24 */ /* 0x000fe2000f8e02ff */
[----:B------:R-:W-:Y:S01]  /*2140*/  SHF.L.U64.HI R97, R18, 0x6, R19 ;  /* 0x0000000612617819 */ /* 0x000fe20000010213 */
[----:B------:R-:W-:Y:S01]  /*2150*/  IMAD.WIDE.U32 R16, R8, UR4, R6 ;  /* 0x0000000408107c25 */ /* 0x000fe2000f8e0006 */
[----:B------:R-:W-:-:S03]  /*2160*/  SHF.L.U64.HI R99, R18, 0x3, R19 ;  /* 0x0000000312637819 */ /* 0x000fc60000010213 */
[----:B------:R-:W-:Y:S01]  /*2170*/  IMAD R5, R8, UR5, R3 ;  /* 0x0000000508057c24 */ /* 0x000fe2000f8e0203 */
[----:B------:R-:W-:Y:S01]  /*2180*/  ULDC.64 UR4, c[0x0][0x640] ;  /* 0x0001900000047ab9 */ /* 0x000fe20000000a00 */
[----:B------:R-:W-:Y:S02]  /*2190*/  IMAD.IADD R0, R0, 0x1, -R95 ;  /* 0x0000000100007824 */ /* 0x000fe400078e0a5f */
[----:B------:R-:W-:Y:S02]  /*21a0*/  IMAD R3, R10, UR4, RZ ;  /* 0x000000040a037c24 */ /* 0x000fe4000f8e02ff */
[----:B------:R-:W-:Y:S01]  /*21b0*/  IMAD.SHL.U32 R94, R18, 0x40, RZ ;  /* 0x00000040125e7824 */ /* 0x000fe200078e00ff */
[----:B------:R-:W-:Y:S01]  /*21c0*/  ISETP.GT.AND P6, PT, R0, RZ, PT ;  /* 0x000000ff0000720c */ /* 0x000fe20003fc4270 */
[----:B------:R-:W-:Y:S02]  /*21d0*/  IMAD R7, R8, UR5, R3 ;  /* 0x0000000508077c24 */ /* 0x000fe4000f8e0203 */
[----:B------:R-:W-:Y:S01]  /*21e0*/  IMAD.SHL.U32 R18, R18, 0x8, RZ ;  /* 0x0000000812127824 */ /* 0x000fe200078e00ff */
[----:B------:R-:W-:Y:S01]  /*21f0*/  ISETP.GT.AND P0, PT, R88, RZ, P6 ;  /* 0x000000ff5800720c */ /* 0x000fe20003704270 */
[----:B------:R-:W-:Y:S01]  /*2200*/  IMAD.IADD R3, R17, 0x1, R5 ;  /* 0x0000000111037824 */ /* 0x000fe200078e0205 */
[----:B------:R-:W-:Y:S11]  /*2210*/  @!P1 BRA `(.L_x_28) ;  /* 0x00000034004c9947 */ /* 0x000ff60003800000 */
[----:B------:R-:W-:Y:S01]  /*2220*/  IADD3 R4, P1, R95, R14, RZ ;  /* 0x0000000e5f047210 */ /* 0x000fe20007f3e0ff */
[----:B------:R-:W-:Y:S01]  /*2230*/  ULDC.64 UR6, c[0x0][0x638] ;  /* 0x00018e0000067ab9 */ /* 0x000fe20000000a00 */
[----:B------:R-:W-:Y:S01]  /*2240*/  ULDC.64 UR8, c[0x0][0x648] ;  /* 0x0001920000087ab9 */ /* 0x000fe20000000a00 */
[----:B------:R-:W-:Y:S01]  /*2250*/  IMAD R98, R98, UR6, RZ ;  /* 0x0000000662627c24 */ /* 0x000fe2000f8e02ff */
[----:B------:R-:W-:Y:S01]  /*2260*/  ULDC.64 UR10, c[0x0][0x630] ;  /* 0x00018c00000a7ab9 */ /* 0x000fe20000000a00 */
[----:B------:R-:W-:Y:S01]  /*2270*/  IMAD.X R5, R93, 0x1, R15, P1 ;  /* 0x000000015d057824 */ /* 0x000fe200008e060f */
[----:B------:R-:W-:Y:S01]  /*2280*/  ULDC.64 UR14, c[0x0][0x628] ;  /* 0x00018a00000e7ab9 */ /* 0x000fe20000000a00 */
[C---:B------:R-:W-:Y:S02]  /*2290*/  IMAD R98, R91.reuse, UR7, R98 ;  /* 0x000000075b627c24 */ /* 0x040fe4000f8e0262 */
[----:B------:R-:W-:-:S04]  /*22a0*/  IMAD.WIDE.U32 R4, R91, UR6, R4 ;  /* 0x000000065b047c25 */ /* 0x000fc8000f8e0004 */
[----:B------:R-:W-:Y:S02]  /*22b0*/  IMAD R9, R12, UR8, RZ ;  /* 0x000000080c097c24 */ /* 0x000fe4000f8e02ff */
[----:B------:R-:W-:Y:S02]  /*22c0*/  IMAD.IADD R5, R5, 0x1, R98 ;  /* 0x0000000105057824 */ /* 0x000fe400078e0262 */
[C---:B------:R-:W-:Y:S02]  /*22d0*/  IMAD R96, R92.reuse, UR9, R9 ;  /* 0x000000095c607c24 */ /* 0x040fe4000f8e0209 */
[----:B------:R-:W-:-:S04]  /*22e0*/  IMAD.WIDE.U32 R4, R92, UR8, R4 ;  /* 0x000000085c047c25 */ /* 0x000fc8000f8e0004 */
[----:B------:R-:W-:Y:S02]  /*22f0*/  IMAD.IADD R5, R5, 0x1, R96 ;  /* 0x0000000105057824 */ /* 0x000fe400078e0260 */
[----:B------:R-:W-:Y:S02]  /*2300*/  IMAD R19, R23, UR10, RZ ;  /* 0x0000000a17137c24 */ /* 0x000fe4000f8e02ff */
[----:B------:R-:W-:-:S04]  /*2310*/  IMAD.WIDE.U32 R12, R8, UR4, R4 ;  /* 0x00000004080c7c25 */ /* 0x000fc8000f8e0004 */
[----:B------:R-:W-:Y:S02]  /*2320*/  IMAD.IADD R11, R7, 0x1, R13 ;  /* 0x00000001070b7824 */ /* 0x000fe400078e020d */
[----:B------:R-:W-:Y:S02]  /*2330*/  IMAD.MOV.U32 R10, RZ, RZ, R12 ;  /* 0x000000ffff0a7224 */ /* 0x000fe400078e000c */
[C---:B------:R-:W-:Y:S02]  /*2340*/  IMAD R19, R22.reuse, UR11, R19 ;  /* 0x0000000b16137c24 */ /* 0x040fe4000f8e0213 */
[----:B------:R-:W-:-:S04]  /*2350*/  IMAD.WIDE.U32 R4, R22, UR10, R10 ;  /* 0x0000000a16047c25 */ /* 0x000fc8000f8e000a */
[----:B------:R-:W-:Y:S01]  /*2360*/  IMAD.IADD R5, R5, 0x1, R19 ;  /* 0x0000000105057824 */ /* 0x000fe200078e0213 */
[----:B------:R-:W-:-:S04]  /*2370*/  LEA R20, P1, R4, UR14, 0x1 ;  /* 0x0000000e04147c11 */ /* 0x000fc8000f8208ff */
[----:B------:R-:W-:-:S05]  /*2380*/  LEA.HI.X R21, R4, UR15, R5, 0x1, P1 ;  /* 0x0000000f04157c11 */ /* 0x000fca00088f0c05 */
[----:B------:R0:W3:Y:S01]  /*2390*/  @P0 LDG.E.LTC128B.U16 R17, desc[UR12][R20.64] ;  /* 0x0000000c14110981 */ /* 0x0000e2000c1e1520 */
[----:B------:R-:W-:Y:S01]  /*23a0*/  IMAD.WIDE.U32 R8, R8, UR4, RZ ;  /* 0x0000000408087c25 */ /* 0x000fe2000f8e00ff */
[----:B------:R-:W-:Y:S01]  /*23b0*/  ULDC.64 UR4, c[0x0][0x650] ;  /* 0x0001940000047ab9 */ /* 0x000fe20000000a00 */
[----:B------:R-:W-:Y:S01]  /*23c0*/  ISETP.GT.AND P4, PT, R0, 0x1, PT ;  /* 0x000000010000780c */ /* 0x000fe20003f84270 */
[----:B------:R-:W-:Y:S01]  /*23d0*/  BSSY B0, `(.L_x_29) ;  /* 0x0000019000007945 */ /* 0x000fe20003800000 */
[----:B------:R-:W-:Y:S02]  /*23e0*/  IMAD.IADD R7, R9, 0x1, R7 ;  /* 0x0000000109077824 */ /* 0x000fe400078e0207 */
[----:B------:R-:W-:Y:S01]  /*23f0*/  IMAD.MOV.U32 R6, RZ, RZ, R8 ;  /* 0x000000ffff067224 */ /* 0x000fe200078e0008 */
[----:B------:R-:W-:-:S03]  /*2400*/  P2R R100, PR, RZ, 0x10 ;  /* 0x00000010ff647803 */ /* 0x000fc60000000000 */
[----:B------:R-:W-:-:S04]  /*2410*/  IMAD.WIDE.U32 R4, R22, UR10, R6 ;  /* 0x0000000a16047c25 */ /* 0x000fc8000f8e0006 */
[----:B------:R-:W-:Y:S02]  /*2420*/  IMAD.IADD R5, R19, 0x1, R5 ;  /* 0x0000000113057824 */ /* 0x000fe400078e0205 */
[----:B------:R-:W-:-:S04]  /*2430*/  IMAD.WIDE.U32 R4, R92, UR8, R4 ;  /* 0x000000085c047c25 */ /* 0x000fc8000f8e0004 */
[----:B------:R-:W-:Y:S02]  /*2440*/  IMAD.IADD R5, R96, 0x1, R5 ;  /* 0x0000000160057824 */ /* 0x000fe400078e0205 */
[----:B------:R-:W-:-:S04]  /*2450*/  IMAD.WIDE.U32 R4, R91, UR6, R4 ;  /* 0x000000065b047c25 */ /* 0x000fc8000f8e0004 */
[----:B------:R-:W-:Y:S01]  /*2460*/  IMAD.IADD R101, R98, 0x1, R5 ;  /* 0x0000000162657824 */ /* 0x000fe200078e0205 */
[----:B0-----:R-:W-:Y:S02]  /*2470*/  IADD3 R20, P2, P3, R95, R4, R14 ;  /* 0x000000045f147210 */ /* 0x001fe40007b5e00e */
[C---:B------:R-:W-:Y:S02]  /*2480*/  LEA R4, P1, R16.reuse, UR4, 0x1 ;  /* 0x0000000410047c11 */ /* 0x040fe4000f8208ff */
[----:B------:R-:W-:Y:S02]  /*2490*/  IADD3.X R101, R93, R101, R15, P2, P3 ;  /* 0x000000655d657210 */ /* 0x000fe400017e640f */
[----:B------:R-:W-:Y:S02]  /*24a0*/  LEA.HI.X R5, R16, UR5, R3, 0x1, P1 ;  /* 0x0000000510057c11 */ /* 0x000fe400088f0c03 */
[----:B------:R-:W-:Y:S01]  /*24b0*/  ISETP.GT.AND P1, PT, R88, RZ, P4 ;  /* 0x000000ff5800720c */ /* 0x000fe20002724270 */
[----:B---3--:R-:W-:-:S04]  /*24c0*/  IMAD.U32 R2, R17, 0x10000, RZ ;  /* 0x0001000011027824 */ /* 0x008fc800078e00ff */
[----:B------:R-:W-:Y:S01]  /*24d0*/  FMUL R21, R2, R89 ;  /* 0x0000005902157220 */ /* 0x000fe20000400000 */
[----:B------:R-:W-:-:S03]  /*24e0*/  LEA R2, P2, R20, UR14, 0x1 ;  /* 0x0000000e14027c11 */ /* 0x000fc6000f8408ff */
[----:B--2---:R-:W-:Y:S01]  /*24f0*/  FFMA R21, R56, R90, R21 ;  /* 0x0000005a38157223 */ /* 0x004fe20000000015 */
[----:B------:R-:W-:Y:S02]  /*2500*/  LEA.HI.X R3, R20, UR15, R101, 0x1, P2 ;  /* 0x0000000f14037c11 */ /* 0x000fe400090f0c65 */
[----:B------:R-:W-:Y:S02]  /*2510*/  PRMT R56, R17, 0x7610, R56 ;  /* 0x0000761011387816 */ /* 0x000fe40000000038 */
[----:B------:R-:W-:-:S05]  /*2520*/  F2FP.BF16.F32.PACK_AB R21, RZ, R21 ;  /* 0x00000015ff15723e */ /* 0x000fca00000010ff */
[----:B------:R0:W-:Y:S01]  /*2530*/  @P0 STG.E.U16 desc[UR12][R4.64], R21 ;  /* 0x0000001504000986 */ /* 0x0001e2000c10150c */
[----:B------:R-:W-:Y:S05]  /*2540*/  @!P1 BRA `(.L_x_30) ;  /* 0x0000000000049947 */ /* 0x000fea0003800000 */
[----:B------:R1:W5:Y:S02]  /*2550*/  LDG.E.LTC128B.U16 R56, desc[UR12][R2.64+0x2] ;  /* 0x0000020c02387981 */ /* 0x000364000c1e1520 */
.L_x_30:
[----:B------:R-:W-:Y:S05]  /*2560*/  BSYNC B0 ;  /* 0x0000000000007941 */ /* 0x000fea0003800000 */
.L_x_29:
[----:B------:R-:W-:Y:S01]  /*2570*/  USHF.L.U32 UR4, UR10, 0x3, URZ ;  /* 0x000000030a047899 */ /* 0x000fe2000800063f */
[----:B-----5:R-:W-:Y:S01]  /*2580*/  IMAD.U32 R16, R56, 0x10000, RZ ;  /* 0x0001000038107824 */ /* 0x020fe200078e00ff */
[----:B------:R-:W-:Y:S01]  /*2590*/  USHF.L.U64.HI UR5, UR10, 0x3, UR11 ;  /* 0x000000030a057899 */ /* 0x000fe2000801020b */
[----:B------:R-:W-:Y:S02]  /*25a0*/  ISETP.GT.AND P0, PT, R88, 0x8, P6 ;  /* 0x000000085800780c */ /* 0x000fe40003704270 */
[----:B------:R-:W-:Y:S01]  /*25b0*/  FMUL R102, R16, R89 ;  /* 0x0000005910667220 */ /* 0x000fe20000400000 */
[----:B------:R-:W-:Y:S02]  /*25c0*/  IMAD.U32 R20, RZ, RZ, UR4 ;  /* 0x00000004ff147e24 */ /* 0x000fe4000f8e00ff */
[----:B0-----:R-:W-:Y:S02]  /*25d0*/  IMAD.U32 R21, RZ, RZ, UR5 ;  /* 0x00000005ff157e24 */ /* 0x001fe4000f8e00ff */
[----:B------:R-:W-:Y:S01]  /*25e0*/  FFMA R102, R57, R90, R102 ;  /* 0x0000005a39667223 */ /* 0x000fe20000000066 */
[----:B------:R-:W-:-:S04]  /*25f0*/  IMAD.WIDE.U32 R16, R22, UR10, R20 ;  /* 0x0000000a16107c25 */ /* 0x000fc8000f8e0014 */
[----:B------:R-:W-:Y:S01]  /*2600*/  F2FP.BF16.F32.PACK_AB R57, RZ, R102 ;  /* 0x00000066ff39723e */ /* 0x000fe200000010ff */
[----:B------:R-:W-:Y:S01]  /*2610*/  IMAD.IADD R19, R19, 0x1, R17 ;  /* 0x0000000113137824 */ /* 0x000fe200078e0211 */
[----:B------:R-:W-:-:S03]  /*2620*/  IADD3 R17, P2, R12, R16, RZ ;  /* 0x000000100c117210 */ /* 0x000fc60007f5e0ff */
[----:B------:R0:W-:Y:S02]  /*2630*/  @P1 STG.E.U16 desc[UR12][R4.64+0x2], R57 ;  /* 0x0000023904001986 */ /* 0x0001e4000c10150c */
[----:B------:R-:W-:Y:S01]  /*2640*/  IMAD.X R104, R19, 0x1, R11, P2 ;  /* 0x0000000113687824 */ /* 0x000fe200010e060b */
[----:B------:R-:W-:-:S04]  /*2650*/  LEA R102, P2, R17, UR14, 0x1 ;  /* 0x0000000e11667c11 */ /* 0x000fc8000f8408ff */
[----:B------:R-:W-:-:S05]  /*2660*/  LEA.HI.X R103, R17, UR15, R104, 0x1, P2 ;  /* 0x0000000f11677c11 */ /* 0x000fca00090f0c68 */
[----:B------:R-:W2:Y:S01]  /*2670*/  @P0 LDG.E.LTC128B.U16 R56, desc[UR12][R102.64] ;  /* 0x0000000c66380981 */ /* 0x000ea2000c1e1520 */
[----:B------:R-:W-:Y:S01]  /*2680*/  IADD3 R16, P1, R8, R16, RZ ;  /* 0x0000001008107210 */ /* 0x000fe20007f3e0ff */
[C---:B------:R-:W-:Y:S01]  /*2690*/  IMAD.SHL.U32 R101, R18.reuse, 0x2, RZ ;  /* 0x0000000212657824 */ /* 0x040fe200078e00ff */
[----:B------:R-:W-:Y:S01]  /*26a0*/  SHF.L.U64.HI R99, R18, 0x1, R99 ;  /* 0x0000000112637819 */ /* 0x000fe20000010263 */
[----:B------:R-:W-:Y:S02]  /*26b0*/  BSSY B0, `(.L_x_31) ;  /* 0x0000014000007945 */ /* 0x000fe40003800000 */
[----:B------:R-:W-:Y:S01]  /*26c0*/  IMAD.X R17, R19, 0x1, R7, P1 ;  /* 0x0000000113117824 */ /* 0x000fe200008e0607 */
[----:B------:R-:W-:Y:S01]  /*26d0*/  IADD3 R18, P1, R101, R4, RZ ;  /* 0x0000000465127210 */ /* 0x000fe20007f3e0ff */
[----:B------:R-:W-:-:S04]  /*26e0*/  IMAD.WIDE.U32 R16, R92, UR8, R16 ;  /* 0x000000085c107c25 */ /* 0x000fc8000f8e0010 */
[----:B------:R-:W-:Y:S02]  /*26f0*/  IMAD.IADD R17, R96, 0x1, R17 ;  /* 0x0000000160117824 */ /* 0x000fe400078e0211 */
[----:B------:R-:W-:-:S04]  /*2700*/  IMAD.WIDE.U32 R16, R91, UR6, R16 ;  /* 0x000000065b107c25 */ /* 0x000fc8000f8e0010 */
[----:B--2---:R-:W-:-:S04]  /*2710*/  IMAD.U32 R104, R56, 0x10000, RZ ;  /* 0x0001000038687824 */ /* 0x004fc800078e00ff */
[----:B------:R-:W-:-:S04]  /*2720*/  FMUL R19, R104, R89 ;  /* 0x0000005968137220 */ /* 0x000fc80000400000 */
[----:B------:R-:W-:Y:S01]  /*2730*/  FFMA R19, R58, R90, R19 ;  /* 0x0000005a3a137223 */ /* 0x000fe20000000013 */
[----:B------:R-:W-:Y:S01]  /*2740*/  IMAD.IADD R58, R98, 0x1, R17 ;  /* 0x00000001623a7824 */ /* 0x000fe200078e0211 */
[----:B------:R-:W-:-:S03]  /*2750*/  IADD3 R17, P2, P3, R95, R16, R14 ;  /* 0x000000105f117210 */ /* 0x000fc60007b5e00e */
[----:B0-----:R-:W-:Y:S01]  /*2760*/  F2FP.BF16.F32.PACK_AB R57, RZ, R19 ;  /* 0x00000013ff39723e */ /* 0x001fe200000010ff */
[----:B------:R-:W-:Y:S01]  /*2770*/  IMAD.X R19, R99, 0x1, R5, P1 ;  /* 0x0000000163137824 */ /* 0x000fe200008e0605 */
[----:B------:R-:W-:Y:S02]  /*2780*/  IADD3.X R58, R93, R58, R15, P2, P3 ;  /* 0x0000003a5d3a7210 */ /* 0x000fe400017e640f */
[----:B------:R-:W-:Y:S02]  /*2790*/  ISETP.GT.AND P2, PT, R88, 0x8, P4 ;  /* 0x000000085800780c */ /* 0x000fe40002744270 */
[----:B------:R0:W-:Y:S01]  /*27a0*/  @P0 STG.E.U16 desc[UR12][R18.64], R57 ;  /* 0x0000003912000986 */ /* 0x0001e2000c10150c */
[----:B------:R-:W-:-:S04]  /*27b0*/  LEA R16, P3, R17, UR14, 0x1 ;  /* 0x0000000e11107c11 */ /* 0x000fc8000f8608ff */
[----:B------:R-:W-:-:S06]  /*27c0*/  LEA.HI.X R17, R17, UR15, R58, 0x1, P3 ;  /* 0x0000000f11117c11 */ /* 0x000fcc00098f0c3a */
[----:B------:R-:W-:Y:S05]  /*27d0*/  @!P2 BRA `(.L_x_32) ;  /* 0x000000000004a947 */ /* 0x000fea0003800000 */
[----:B------:R2:W5:Y:S02]  /*27e0*/  LDG.E.LTC128B.U16 R56, desc[UR12][R16.64+0x2] ;  /* 0x0000020c10387981 */ /* 0x000564000c1e1520 */
.L_x_32:
[----:B------:R-:W-:Y:S05]  /*27f0*/  BSYNC B0 ;  /* 0x0000000000007941 */ /* 0x000fea0003800000 */
.L_x_31:
[----:B-----5:R-:W-:Y:S01]  /*2800*/  IMAD.U32 R58, R56, 0x10000, RZ ;  /* 0x00010000383a7824 */ /* 0x020fe200078e00ff */
[----:B------:R-:W-:Y:S01]  /*2810*/  ISETP.GT.AND P3, PT, R0, 0x8, PT ;  /* 0x000000080000780c */ /* 0x000fe20003f64270 */
[----:B------:R-:W-:Y:S02]  /*2820*/  BSSY B0, `(.L_x_33) ;  /* 0x0000009000007945 */ /* 0x000fe40003800000 */
[----:B------:R-:W-:Y:S01]  /*2830*/  FMUL R58, R58, R89 ;  /* 0x000000593a3a7220 */ /* 0x000fe20000400000 */
[----:B------:R-:W-:-:S03]  /*2840*/  ISETP.GT.AND P0, PT, R88, RZ, P3 ;  /* 0x000000ff5800720c */ /* 0x000fc60001f04270 */
[----:B------:R-:W-:-:S05]  /*2850*/  FFMA R58, R59, R90, R58 ;  /* 0x0000005a3b3a7223 */ /* 0x000fca000000003a */
[----:B0-----:R-:W-:Y:S02]  /*2860*/  F2FP.BF16.F32.PACK_AB R57, RZ, R58 ;  /* 0x0000003aff39723e */ /* 0x001fe400000010ff */
[----:B------:R-:W-:-:S03]  /*2870*/  P2R R58, PR, RZ, 0x8 ;  /* 0x00000008ff3a7803 */ /* 0x000fc60000000000 */
[----:B------:R0:W-:Y:S01]  /*2880*/  @P2 STG.E.U16 desc[UR12][R18.64+0x2], R57 ;  /* 0x0000023912002986 */ /* 0x0001e2000c10150c */
[----:B------:R-:W-:Y:S05]  /*2890*/  @!P0 BRA `(.L_x_34) ;  /* 0x0000000000048947 */ /* 0x000fea0003800000 */
[----:B------:R3:W5:Y:S02]  /*28a0*/  LDG.E.LTC128B.U16 R56, desc[UR12][R2.64+0x10] ;  /* 0x0000100c02387981 */ /* 0x000764000c1e1520 */
.L_x_34:
[----:B------:R-:W-:Y:S05]  /*28b0*/  BSYNC B0 ;  /* 0x0000000000007941 */ /* 0x000fea0003800000 */
.L_x_33:
[----:B-----5:R-:W-:Y:S01]  /*28c0*/  IMAD.U32 R102, R56, 0x10000, RZ ;  /* 0x0001000038667824 */ /* 0x020fe200078e00ff */
[----:B------:R-:W-:Y:S01]  /*28d0*/  ISETP.GT.AND P2, PT, R0, 0x9, PT ;  /* 0x000000090000780c */ /* 0x000fe20003f44270 */
[----:B------:R-:W-:Y:S02]  /*28e0*/  BSSY B0, `(.L_x_35) ;  /* 0x000000a000007945 */ /* 0x000fe40003800000 */
[----:B0-----:R-:W-:Y:S01]  /*28f0*/  FMUL R57, R102, R89 ;  /* 0x0000005966397220 */ /* 0x001fe20000400000 */
[----:B------:R-:W-:Y:S02]  /*2900*/  ISETP.GT.AND P1, PT, R88, RZ, P2 ;  /* 0x000000ff5800720c */ /* 0x000fe40001724270 */
[----:B------:R-:W-:Y:S01]  /*2910*/  PRMT R102, R56, 0x7610, R102 ;  /* 0x0000761038667816 */ /* 0x000fe20000000066 */
[----:B------:R-:W-:Y:S01]  /*2920*/  FFMA R57, R60, R90, R57 ;  /* 0x0000005a3c397223 */ /* 0x000fe20000000039 */
[----:B------:R-:W-:-:S04]  /*2930*/  P2R R60, PR, RZ, 0x4 ;  /* 0x00000004ff3c7803 */ /* 0x000fc80000000000 */
[----:B------:R-:W-:-:S05]  /*2940*/  F2FP.BF16.F32.PACK_AB R57, RZ, R57 ;  /* 0x00000039ff39723e */ /* 0x000fca00000010ff */
[----:B------:R0:W-:Y:S01]  /*2950*/  @P0 STG.E.U16 desc[UR12][R4.64+0x10], R57 ;  /* 0x0000103904000986 */ /* 0x0001e2000c10150c */
[----:B------:R-:W-:Y:S05]  /*2960*/  @!P1 BRA `(.L_x_36) ;  /* 0x0000000000049947 */ /* 0x000fea0003800000 */
[----:B------:R4:W5:Y:S02]  /*2970*/  LDG.E.LTC128B.U16 R102, desc[UR12][R2.64+0x12] ;  /* 0x0000120c02667981 */ /* 0x000964000c1e1520 */
.L_x_36:
[----:B------:R-:W-:Y:S05]  /*2980*/  BSYNC B0 ;  /* 0x0000000000007941 */ /* 0x000fea0003800000 */
.L_x_35:
[----:B-----5:R-:W-:Y:S01]  /*2990*/  IMAD.U32 R56, R102, 0x10000, RZ ;  /* 0x0001000066387824 */ /* 0x020fe200078e00ff */
[----:B------:R-:W-:Y:S01]  /*29a0*/  IADD3 R59, P0, R22, 0x40, RZ ;  /* 0x00000040163b7810 */ /* 0x000fe20007f1e0ff */
[----:B------:R-:W-:Y:S02]  /*29b0*/  BSSY B0, `(.L_x_37) ;  /* 0x000000e000007945 */ /* 0x000fe40003800000 */
[----:B------:R-:W-:Y:S02]  /*29c0*/  FMUL R56, R56, R89 ;  /* 0x0000005938387220 */ /* 0x000fe40000400000 */
[----:B------:R-:W-:Y:S01]  /*29d0*/  IMAD.X R22, RZ, RZ, R23, P0 ;  /* 0x000000ffff167224 */ /* 0x000fe200000e0617 */
[----:B------:R-:W-:Y:S01]  /*29e0*/  ISETP.GT.AND P0, PT, R88, 0x8, P3 ;  /* 0x000000085800780c */ /* 0x000fe20001f04270 */
[----:B------:R-:W-:Y:S02]  /*29f0*/  FFMA R56, R61, R90, R56 ;  /* 0x0000005a3d387223 */ /* 0x000fe40000000038 */
[----:B------:R-:W-:-:S03]  /*2a00*/  IMAD R22, R22, UR10, RZ ;  /* 0x0000000a16167c24 */ /* 0x000fc6000f8e02ff */
[----:B------:R-:W-:Y:S01]  /*2a10*/  F2FP.BF16.F32.PACK_AB R23, RZ, R56 ;  /* 0x00000038ff17723e */ /* 0x000fe200000010ff */
[C---:B------:R-:W-:Y:S02]  /*2a20*/  IMAD R61, R59.reuse, UR11, R22 ;  /* 0x0000000b3b3d7c24 */ /* 0x040fe4000f8e0216 */
[----:B0-----:R-:W-:Y:S01]  /*2a30*/  IMAD.WIDE.U32 R56, R59, UR10, R6 ;  /* 0x0000000a3b387c25 */ /* 0x001fe2000f8e0006 */
[----:B------:R-:W-:-:S03]  /*2a40*/  PRMT R22, R23, 0x7610, R22 ;  /* 0x0000761017167816 */ /* 0x000fc60000000016 */
[----:B------:R-:W-:Y:S02]  /*2a50*/  IMAD.IADD R23, R61, 0x1, R57 ;  /* 0x000000013d177824 */ /* 0x000fe400078e0239 */
[----:B------:R0:W-:Y:S01]  /*2a60*/  @P1 STG.E.U16 desc[UR12][R4.64+0x12], R22 ;  /* 0x0000121604001986 */ /* 0x0001e2000c10150c */
[----:B------:R-:W-:Y:S05]  /*2a70*/  @!P0 BRA `(.L_x_38) ;  /* 0x0000000000048947 */ /* 0x000fea0003800000 */
[----:B------:R0:W5:Y:S02]  /*2a80*/  LDG.E.LTC128B.U16 R102, desc[UR12][R16.64+0x10] ;  /* 0x0000100c10667981 */ /* 0x000164000c1e1520 */
.L_x_38:
[----:B------:R-:W-:Y:S05]  /*2a90*/  BSYNC B0 ;  /* 0x0000000000007941 */ /* 0x000fea0003800000 */
.L_x_37:
[----:B-----5:R-:W-:Y:S01]  /*2aa0*/  IMAD.U32 R6, R102, 0x10000, RZ ;  /* 0x0001000066067824 */ /* 0x020fe200078e00ff */
[----:B------:R-:W-:Y:S01]  /*2ab0*/  BSSY B0, `(.L_x_39) ;  /* 0x0000016000007945 */ /* 0x000fe20003800000 */
[----:B------:R-:W-:-:S04]  /*2ac0*/  IMAD.WIDE.U32 R20, R59, UR10, R20 ;  /* 0x0000000a3b147c25 */ /* 0x000fc8000f8e0014 */
[----:B------:R-:W-:Y:S01]  /*2ad0*/  FMUL R57, R6, R89 ;  /* 0x0000005906397220 */ /* 0x000fe20000400000 */
[----:B0-----:R-:W-:Y:S01]  /*2ae0*/  IMAD.MOV.U32 R22, RZ, RZ, R56 ;  /* 0x000000ffff167224 */ /* 0x001fe200078e0038 */
[----:B------:R-:W-:Y:S01]  /*2af0*/  IADD3 R6, P1, R8, R20, RZ ;  /* 0x0000001408067210 */ /* 0x000fe20007f3e0ff */
[----:B------:R-:W-:Y:S02]  /*2b00*/  IMAD.IADD R9, R61, 0x1, R21 ;  /* 0x000000013d097824 */ /* 0x000fe400078e0215 */
[----:B------:R-:W-:Y:S01]  /*2b10*/  FFMA R57, R62, R90, R57 ;  /* 0x0000005a3e397223 */ /* 0x000fe20000000039 */
[----:B------:R-:W-:-:S04]  /*2b20*/  IMAD.WIDE.U32 R22, R92, UR8, R22 ;  /* 0x000000085c167c25 */ /* 0x000fc8000f8e0016 */
[----:B------:R-:W-:Y:S01]  /*2b30*/  IMAD.X R7, R9, 0x1, R7, P1 ;  /* 0x0000000109077824 */ /* 0x000fe200008e0607 */
[----:B------:R-:W-:Y:S01]  /*2b40*/  ISETP.GT.AND P1, PT, R88, 0x8, P2 ;  /* 0x000000085800780c */ /* 0x000fe20001724270 */
[----:B------:R-:W-:Y:S01]  /*2b50*/  IMAD.IADD R23, R96, 0x1, R23 ;  /* 0x0000000160177824 */ /* 0x000fe200078e0217 */
[----:B------:R-:W-:Y:S01]  /*2b60*/  F2FP.BF16.F32.PACK_AB R57, RZ, R57 ;  /* 0x00000039ff39723e */ /* 0x000fe200000010ff */
[----:B------:R-:W-:-:S04]  /*2b70*/  IMAD.WIDE.U32 R6, R92, UR8, R6 ;  /* 0x000000085c067c25 */ /* 0x000fc8000f8e0006 */
[----:B------:R-:W-:Y:S01]  /*2b80*/  IMAD.WIDE.U32 R22, R91, UR6, R22 ;  /* 0x000000065b167c25 */ /* 0x000fe2000f8e0016 */
[----:B------:R0:W-:Y:S03]  /*2b90*/  @P0 STG.E.U16 desc[UR12][R18.64+0x10], R57 ;  /* 0x0000103912000986 */ /* 0x0001e6000c10150c */
[----:B------:R-:W-:Y:S01]  /*2ba0*/  IMAD.IADD R7, R96, 0x1, R7 ;  /* 0x0000000160077824 */ /* 0x000fe200078e0207 */
[----:B------:R-:W-:Y:S01]  /*2bb0*/  IADD3 R8, P0, P2, R95, R22, R14 ;  /* 0x000000165f087210 */ /* 0x000fe20007a1e00e */
[----:B------:R-:W-:Y:S02]  /*2bc0*/  IMAD.IADD R23, R98, 0x1, R23 ;  /* 0x0000000162177824 */ /* 0x000fe400078e0217 */
[----:B------:R-:W-:-:S03]  /*2bd0*/  IMAD.WIDE.U32 R6, R91, UR6, R6 ;  /* 0x000000065b067c25 */ /* 0x000fc6000f8e0006 */
[----:B------:R-:W-:Y:S01]  /*2be0*/  IADD3.X R91, R93, R23, R15, P0, P2 ;  /* 0x000000175d5b7210 */ /* 0x000fe200007e440f */
[----:B------:R-:W-:Y:S06]  /*2bf0*/  @!P1 BRA `(.L_x_40) ;  /* 0x0000000000049947 */ /* 0x000fec0003800000 */
[----:B------:R0:W5:Y:S02]  /*2c00*/  LDG.E.LTC128B.U16 R102, desc[UR12][R16.64+0x12] ;  /* 0x0000120c10667981 */ /* 0x000164000c1e1520 */
.L_x_40:
[----:B------:R-:W-:Y:S05]  /*2c10*/  BSYNC B0 ;  /* 0x0000000000007941 */ /* 0x000fea0003800000 */
.L_x_39:
[----:B-----5:R-:W-:Y:S01]  /*2c20*/  IMAD.U32 R22, R102, 0x10000, RZ ;  /* 0x0001000066167824 */ /* 0x020fe200078e00ff */
[----:B------:R-:W-:Y:S01]  /*2c30*/  IADD3 R95, P0, P2, R95, R6, R14 ;  /* 0x000000065f5f7210 */ /* 0x000fe20007a1e00e */
[----:B------:R-:W-:Y:S01]  /*2c40*/  IMAD.IADD R14, R98, 0x1, R7 ;  /* 0x00000001620e7824 */ /* 0x000fe200078e0207 */
[----:B------:R-:W-:Y:S01]  /*2c50*/  SHF.L.U64.HI R97, R94, 0x1, R97 ;  /* 0x000000015e617819 */ /* 0x000fe20000010261 */
[----:B------:R-:W-:Y:S01]  /*2c60*/  FMUL R22, R22, R89 ;  /* 0x0000005916167220 */ /* 0x000fe20000400000 */
[----:B0-----:R-:W-:Y:S01]  /*2c70*/  IMAD.SHL.U32 R57, R94, 0x2, RZ ;  /* 0x000000025e397824 */ /* 0x001fe200078e00ff */
[----:B------:R-:W-:Y:S01]  /*2c80*/  ISETP.GT.AND P3, PT, R0, 0x10, PT ;  /* 0x000000100000780c */ /* 0x000fe20003f64270 */
[----:B------:R-:W-:Y:S01]  /*2c90*/  BSSY B0, `(.L_x_41) ;  /* 0x000000b000007945 */ /* 0x000fe20003800000 */
[----:B------:R-:W-:Y:S01]  /*2ca0*/  FFMA R22, R63, R90, R22 ;  /* 0x0000005a3f167223 */ /* 0x000fe20000000016 */
[----:B------:R-:W-:Y:S02]  /*2cb0*/  IADD3.X R56, R93, R14, R15, P0, P2 ;  /* 0x0000000e5d387210 */ /* 0x000fe400007e440f */
[----:B------:R-:W-:-:S02]  /*2cc0*/  IADD3 R6, P0, P2, R57, R4, R101 ;  /* 0x0000000439067210 */ /* 0x000fc40007a1e065 */
[----:B------:R-:W-:Y:S02]  /*2cd0*/  F2FP.BF16.F32.PACK_AB R22, RZ, R22 ;  /* 0x00000016ff16723e */ /* 0x000fe400000010ff */
[----:B------:R-:W-:Y:S02]  /*2ce0*/  IADD3.X R7, R97, R5, R99, P0, P2 ;  /* 0x0000000561077210 */ /* 0x000fe400007e4463 */
[----:B------:R-:W-:Y:S01]  /*2cf0*/  ISETP.GT.AND P0, PT, R88, RZ, P3 ;  /* 0x000000ff5800720c */ /* 0x000fe20001f04270 */
[----:B------:R0:W-:Y:S01]  /*2d00*/  @P1 STG.E.U16 desc[UR12][R18.64+0x12], R22 ;  /* 0x0000121612001986 */ /* 0x0001e2000c10150c */
[----:B------:R-:W-:-:S11]  /*2d10*/  P2R R92, PR, RZ, 0x8 ;  /* 0x00000008ff5c7803 */ /* 0x000fd60000000000 */
[----:B0-----:R-:W-:Y:S05]  /*2d20*/  @!P0 BRA `(.L_x_42) ;  /* 0x0000000000048947 */ /* 0x001fea0003800000 */
[----:B------:R0:W5:Y:S02]  /*2d30*/  LDG.E.LTC128B.U16 R102, desc[UR12][R2.64+0x20] ;  /* 0x0000200c02667981 */ /* 0x000164000c1e1520 */
.L_x_42:
[----:B------:R-:W-:Y:S05]  /*2d40*/  BSYNC B0 ;  /* 0x0000000000007941 */ /* 0x000fea0003800000 */
.L_x_41:
[----:B-----5:R-:W-:Y:S01]  /*2d50*/  IMAD.U32 R14, R102, 0x10000, RZ ;  /* 0x00010000660e7824 */ /* 0x020fe200078e00ff */
[----:B------:R-:W-:Y:S01]  /*2d60*/  ISETP.GT.AND P1, PT, R0, 0x11, PT ;  /* 0x000000110000780c */ /* 0x000fe20003f24270 */
[----:B------:R-:W-:Y:S02]  /*2d70*/  BSSY B0, `(.L_x_43) ;  /* 0x0000009000007945 */ /* 0x000fe40003800000 */
[----:B------:R-:W-:-:S04]  /*2d80*/  FMUL R15, R14, R89 ;  /* 0x000000590e0f7220 */ /* 0x000fc80000400000 */
[----:B------:R-:W-:Y:S01]  /*2d90*/  FFMA R15, R64, R90, R15 ;  /* 0x0000005a400f7223 */ /* 0x000fe2000000000f */
[----:B------:R-:W-:-:S04]  /*2da0*/  P2R R64, PR, RZ, 0x2 ;  /* 0x00000002ff407803 */ /* 0x000fc80000000000 */
[----:B------:R-:W-:-:S05]  /*2db0*/  F2FP.BF16.F32.PACK_AB R15, RZ, R15 ;  /* 0x0000000fff0f723e */ /* 0x000fca00000010ff */
[----:B------:R0:W-:Y:S01]  /*2dc0*/  @P0 STG.E.U16 desc[UR12][R4.64+0x20], R15 ;  /* 0x0000200f04000986 */ /* 0x0001e2000c10150c */
[----:B------:R-:W-:-:S13]  /*2dd0*/  ISETP.GT.AND P0, PT, R88, RZ, P1 ;  /* 0x000000ff5800720c */ /* 0x000fda0000f04270 */
[----:B0-----:R-:W-:Y:S05]  /*2de0*/  @!P0 BRA `(.L_x_44) ;  /* 0x0000000000048947 */ /* 0x001fea0003800000 */
[----:B------:R0:W5:Y:S02]  /*2df0*/  LDG.E.LTC128B.U16 R102, desc[UR12][R2.64+0x22] ;  /* 0x0000220c02667981 */ /* 0x000164000c1e1520 */
.L_x_44:
[----:B------:R-:W-:Y:S05]  /*2e00*/  BSYNC B0 ;  /* 0x0000000000007941 */ /* 0x000fea0003800000 */
.L_x_43:
[----:B-----5:R-:W-:Y:S01]  /*2e10*/  IMAD.U32 R14, R102, 0x10000, RZ ;  /* 0x00010000660e7824 */ /* 0x020fe200078e00ff */
[----:B------:R-:W-:Y:S03]  /*2e20*/  BSSY B0, `(.L_x_45) ;  /* 0x0000008000007945 */ /* 0x000fe60003800000 */
[----:B------:R-:W-:-:S04]  /*2e30*/  FMUL R14, R14, R89 ;  /* 0x000000590e0e7220 */ /* 0x000fc80000400000 */
[----:B------:R-:W-:-:S05]  /*2e40*/  FFMA R14, R65, R90, R14 ;  /* 0x0000005a410e7223 */ /* 0x000fca000000000e */
[----:B------:R-:W-:-:S05]  /*2e50*/  F2FP.BF16.F32.PACK_AB R14, RZ, R14 ;  /* 0x0000000eff0e723e */ /* 0x000fca00000010ff */
[----:B------:R0:W-:Y:S01]  /*2e60*/  @P0 STG.E.U16 desc[UR12][R4.64+0x22], R14 ;  /* 0x0000220e04000986 */ /* 0x0001e2000c10150c */
[----:B------:R-:W-:-:S13]  /*2e70*/  ISETP.GT.AND P0, PT, R88, 0x8, P3 ;  /* 0x000000085800780c */ /* 0x000fda0001f04270 */
[----:B0-----:R-:W-:Y:S05]  /*2e80*/  @!P0 BRA `(.L_x_46) ;  /* 0x0000000000048947 */ /* 0x001fea0003800000 */
[----:B------:R0:W5:Y:S02]  /*2e90*/  LDG.E.LTC128B.U16 R102, desc[UR12][R16.64+0x20] ;  /* 0x0000200c10667981 */ /* 0x000164000c1e1520 */
.L_x_46:
[----:B------:R-:W-:Y:S05]  /*2ea0*/  BSYNC B0 ;  /* 0x0000000000007941 */ /* 0x000fea0003800000 */
.L_x_45:
        /* <DEDUP_REMOVED lines=9> */
.L_x_48:
[----:B------:R-:W-:Y:S05]  /*2f40*/  BSYNC B0 ;  /* 0x0000000000007941 */ /* 0x000fea0003800000 */
.L_x_47:
[----:B-----5:R-:W-:Y:S01]  /*2f50*/  IMAD.U32 R14, R102, 0x10000, RZ ;  /* 0x00010000660e7824 */ /* 0x020fe200078e00ff */
[----:B------:R-:W-:Y:S01]  /*2f60*/  ISETP.GT.AND P2, PT, R0, 0x18, PT ;  /* 0x000000180000780c */ /* 0x000fe20003f44270 */
[----:B------:R-:W-:Y:S02]  /*2f70*/  BSSY B0, `(.L_x_49) ;  /* 0x0000016000007945 */ /* 0x000fe40003800000 */
[----:B------:R-:W-:-:S04]  /*2f80*/  FMUL R14, R14, R89 ;  /* 0x000000590e0e7220 */ /* 0x000fc80000400000 */
[----:B------:R-:W-:-:S05]  /*2f90*/  FFMA R14, R67, R90, R14 ;  /* 0x0000005a430e7223 */ /* 0x000fca000000000e */
[----:B------:R-:W-:-:S04]  /*2fa0*/  F2FP.BF16.F32.PACK_AB R14, RZ, R14 ;  /* 0x0000000eff0e723e */ /* 0x000fc800000010ff */
[----:B------:R-:W-:Y:S01]  /*2fb0*/  PRMT R13, R14, 0x7610, R13 ;  /* 0x000076100e0d7816 */ /* 0x000fe2000000000d */
[----:B------:R-:W-:-:S04]  /*2fc0*/  IMAD.WIDE.U32 R14, R59, UR10, R10 ;  /* 0x0000000a3b0e7c25 */ /* 0x000fc8000f8e000a */
[----:B------:R0:W-:Y:S01]  /*2fd0*/  @P0 STG.E.U16 desc[UR12][R18.64+0x22], R13 ;  /* 0x0000220d12000986 */ /* 0x0001e2000c10150c */
[----:B------:R-:W-:Y:S01]  /*2fe0*/  IMAD.IADD R61, R15, 0x1, R61 ;  /* 0x000000010f3d7824 */ /* 0x000fe200078e023d */
[----:B------:R-:W-:-:S04]  /*2ff0*/  LEA R22, P0, R14, UR14, 0x1 ;  /* 0x0000000e0e167c11 */ /* 0x000fc8000f8008ff */
[----:B------:R-:W-:Y:S02]  /*3000*/  LEA.HI.X R23, R14, UR15, R61, 0x1, P0 ;  /* 0x0000000f0e177c11 */ /* 0x000fe400080f0c3d */
[----:B------:R-:W-:-:S04]  /*3010*/  LEA R14, P0, R8, UR14, 0x1 ;  /* 0x0000000e080e7c11 */ /* 0x000fc8000f8008ff */
[----:B------:R-:W-:Y:S02]  /*3020*/  LEA.HI.X R15, R8, UR15, R91, 0x1, P0 ;  /* 0x0000000f080f7c11 */ /* 0x000fe400080f0c5b */
[----:B------:R-:W-:-:S05]  /*3030*/  IADD3 R12, P0, R12, R20, RZ ;  /* 0x000000140c0c7210 */ /* 0x000fca0007f1e0ff */
[----:B------:R-:W-:Y:S01]  /*3040*/  IMAD.X R9, R9, 0x1, R11, P0 ;  /* 0x0000000109097824 */ /* 0x000fe200000e060b */
[----:B------:R-:W-:-:S04]  /*3050*/  LEA R10, P0, R12, UR14, 0x1 ;  /* 0x0000000e0c0a7c11 */ /* 0x000fc8000f8008ff */
[----:B------:R-:W-:Y:S02]  /*3060*/  LEA.HI.X R11, R12, UR15, R9, 0x1, P0 ;  /* 0x0000000f0c0b7c11 */ /* 0x000fe400080f0c09 */
[----:B------:R-:W-:-:S04]  /*3070*/  LEA R8, P0, R95, UR14, 0x1 ;  /* 0x0000000e5f087c11 */ /* 0x000fc8000f8008ff */
[----:B------:R-:W-:Y:S02]  /*3080*/  LEA.HI.X R9, R95, UR15, R56, 0x1, P0 ;  /* 0x0000000f5f097c11 */ /* 0x000fe400080f0c38 */
[----:B------:R-:W-:Y:S02]  /*3090*/  ISETP.GT.AND P0, PT, R88, RZ, P2 ;  /* 0x000000ff5800720c */ /* 0x000fe40001704270 */
[----:B------:R-:W-:-:S11]  /*30a0*/  P2R R56, PR, RZ, 0x4 ;  /* 0x00000004ff387803 */ /* 0x000fd60000000000 */
[----:B0-----:R-:W-:Y:S05]  /*30b0*/  @!P0 BRA `(.L_x_50) ;  /* 0x0000000000048947 */ /* 0x001fea0003800000 */
[----:B------:R0:W5:Y:S02]  /*30c0*/  LDG.E.LTC128B.U16 R102, desc[UR12][R2.64+0x30] ;  /* 0x0000300c02667981 */ /* 0x000164000c1e1520 */
.L_x_50:
[----:B------:R-:W-:Y:S05]  /*30d0*/  BSYNC B0 ;  /* 0x0000000000007941 */ /* 0x000fea0003800000 */
.L_x_49:
[----:B-----5:R-:W-:Y:S01]  /*30e0*/  IMAD.U32 R12, R102, 0x10000, RZ ;  /* 0x00010000660c7824 */ /* 0x020fe200078e00ff */
[----:B------:R-:W-:Y:S01]  /*30f0*/  ISETP.GT.AND P1, PT, R0, 0x19, PT ;  /* 0x000000190000780c */ /* 0x000fe20003f24270 */
[----:B------:R-:W-:Y:S02]  /*3100*/  BSSY B0, `(.L_x_51) ;  /* 0x0000009000007945 */ /* 0x000fe40003800000 */
[----:B------:R-:W-:Y:S01]  /*3110*/  FMUL R13, R12, R89 ;  /* 0x000000590c0d7220 */ /* 0x000fe20000400000 */
[----:B------:R-:W-:-:S03]  /*3120*/  P2R R65, PR, RZ, 0x2 ;  /* 0x00000002ff417803 */ /* 0x000fc60000000000 */
[----:B------:R-:W-:-:S05]  /*3130*/  FFMA R13, R68, R90, R13 ;  /* 0x0000005a440d7223 */ /* 0x000fca000000000d */
[----:B------:R-:W-:-:S05]  /*3140*/  F2FP.BF16.F32.PACK_AB R13, RZ, R13 ;  /* 0x0000000dff0d723e */ /* 0x000fca00000010ff */
[----:B------:R0:W-:Y:S01]  /*3150*/  @P0 STG.E.U16 desc[UR12][R4.64+0x30], R13 ;  /* 0x0000300d04000986 */ /* 0x0001e2000c10150c */
[----:B------:R-:W-:-:S13]  /*3160*/  ISETP.GT.AND P0, PT, R88, RZ, P1 ;  /* 0x000000ff5800720c */ /* 0x000fda0000f04270 */
[----:B0-----:R-:W-:Y:S05]  /*3170*/  @!P0 BRA `(.L_x_52) ;  /* 0x0000000000048947 */ /* 0x001fea0003800000 */
[----:B------:R0:W5:Y:S02]  /*3180*/  LDG.E.LTC128B.U16 R102, desc[UR12][R2.64+0x32] ;  /* 0x0000320c02667981 */ /* 0x000164000c1e1520 */
.L_x_52:
[----:B------:R-:W-:Y:S05]  /*3190*/  BSYNC B0 ;  /* 0x0000000000007941 */ /* 0x000fea0003800000 */
.L_x_51:
        /* <DEDUP_REMOVED lines=9> */
.L_x_54:
[----:B------:R-:W-:Y:S05]  /*3230*/  BSYNC B0 ;  /* 0x0000000000007941 */ /* 0x000fea0003800000 */
.L_x_53:
        /* <DEDUP_REMOVED lines=9> */
.L_x_56:
[----:B------:R-:W-:Y:S05]  /*32d0*/  BSYNC B0 ;  /* 0x0000000000007941 */ /* 0x000fea0003800000 */
.L_x_55:
        /* <DEDUP_REMOVED lines=11> */
.L_x_58:
[----:B------:R-:W-:Y:S05]  /*3390*/  BSYNC B0 ;  /* 0x0000000000007941 */ /* 0x000fea0003800000 */
.L_x_57:
        /* <DEDUP_REMOVED lines=11> */
.L_x_60:
[----:B------:R-:W-:Y:S05]  /*3450*/  BSYNC B0 ;  /* 0x0000000000007941 */ /* 0x000fea0003800000 */
.L_x_59:
        /* <DEDUP_REMOVED lines=9> */
.L_x_62:
[----:B------:R-:W-:Y:S05]  /*34f0*/  BSYNC B0 ;  /* 0x0000000000007941 */ /* 0x000fea0003800000 */
.L_x_61:
        /* <DEDUP_REMOVED lines=9> */
.L_x_64:
[----:B------:R-:W-:Y:S05]  /*3590*/  BSYNC B0 ;  /* 0x0000000000007941 */ /* 0x000fea0003800000 */
.L_x_63:
[----:B-----5:R-:W-:Y:S01]  /*35a0*/  IMAD.U32 R12, R102, 0x10000, RZ ;  /* 0x00010000660c7824 */ /* 0x020fe200078e00ff */
[----:B------:R-:W-:Y:S01]  /*35b0*/  ISETP.GT.AND P5, PT, R0, 0x28, PT ;  /* 0x000000280000780c */ /* 0x000fe20003fa4270 */
[----:B------:R-:W-:Y:S02]  /*35c0*/  BSSY B0, `(.L_x_65) ;  /* 0x0000009000007945 */ /* 0x000fe40003800000 */
[----:B------:R-:W-:-:S04]  /*35d0*/  FMUL R12, R12, R89 ;  /* 0x000000590c0c7220 */ /* 0x000fc80000400000 */
[----:B------:R-:W-:-:S05]  /*35e0*/  FFMA R12, R75, R90, R12 ;  /* 0x0000005a4b0c7223 */ /* 0x000fca000000000c */
[----:B------:R-:W-:-:S05]  /*35f0*/  F2FP.BF16.F32.PACK_AB R12, RZ, R12 ;  /* 0x0000000cff0c723e */ /* 0x000fca00000010ff */
[----:B------:R1:W-:Y:S01]  /*3600*/  @P0 STG.E.U16 desc[UR12][R18.64+0x42], R12 ;  /* 0x0000420c12000986 */ /* 0x0003e2000c10150c */
[----:B------:R-:W-:Y:S02]  /*3610*/  ISETP.GT.AND P0, PT, R88, RZ, P5 ;  /* 0x000000ff5800720c */ /* 0x000fe40002f04270 */
[----:B-1----:R-:W-:-:S11]  /*3620*/  P2R R12, PR, RZ, 0x20 ;  /* 0x00000020ff0c7803 */ /* 0x002fd60000000000 */
[----:B------:R-:W-:Y:S05]  /*3630*/  @!P0 BRA `(.L_x_66) ;  /* 0x0000000000048947 */ /* 0x000fea0003800000 */
[----:B------:R1:W5:Y:S02]  /*3640*/  LDG.E.LTC128B.U16 R102, desc[UR12][R2.64+0x50] ;  /* 0x0000500c02667981 */ /* 0x000364000c1e1520 */
.L_x_66:
[----:B------:R-:W-:Y:S05]  /*3650*/  BSYNC B0 ;  /* 0x0000000000007941 */ /* 0x000fea0003800000 */
.L_x_65:
        /* <DEDUP_REMOVED lines=11> */
.L_x_68:
[----:B------:R-:W-:Y:S05]  /*3710*/  BSYNC B0 ;  /* 0x0000000000007941 */ /* 0x000fea0003800000 */
.L_x_67:
        /* <DEDUP_REMOVED lines=9> */
.L_x_70:
[----:B------:R-:W-:Y:S05]  /*37b0*/  BSYNC B0 ;  /* 0x0000000000007941 */ /* 0x000fea0003800000 */
.L_x_69:
        /* <DEDUP_REMOVED lines=9> */
.L_x_72:
[----:B------:R-:W-:Y:S05]  /*3850*/  BSYNC B0 ;  /* 0x0000000000007941 */ /* 0x000fea0003800000 */
.L_x_71:
[----:B-----5:R-:W-:Y:S01]  /*3860*/  IMAD.U32 R12, R102, 0x10000, RZ ;  /* 0x00010000660c7824 */ /* 0x020fe200078e00ff */
[----:B------:R-:W-:Y:S01]  /*3870*/  ISETP.GT.AND P3, PT, R0, 0x30, PT ;  /* 0x000000300000780c */ /* 0x000fe20003f64270 */
[----:B------:R-:W-:Y:S02]  /*3880*/  BSSY B0, `(.L_x_73) ;  /* 0x0000008000007945 */ /* 0x000fe40003800000 */
[----:B------:R-:W-:-:S04]  /*3890*/  FMUL R12, R12, R89 ;  /* 0x000000590c0c7220 */ /* 0x000fc80000400000 */
[----:B------:R-:W-:-:S05]  /*38a0*/  FFMA R12, R79, R90, R12 ;  /* 0x0000005a4f0c7223 */ /* 0x000fca000000000c */
[----:B------:R-:W-:-:S05]  /*38b0*/  F2FP.BF16.F32.PACK_AB R12, RZ, R12 ;  /* 0x0000000cff0c723e */ /* 0x000fca00000010ff */
[----:B------:R0:W-:Y:S01]  /*38c0*/  @P0 STG.E.U16 desc[UR12][R18.64+0x52], R12 ;  /* 0x0000520c12000986 */ /* 0x0001e2000c10150c */
[----:B------:R-:W-:-:S13]  /*38d0*/  ISETP.GT.AND P0, PT, R88, RZ, P3 ;  /* 0x000000ff5800720c */ /* 0x000fda0001f04270 */
[----:B0-----:R-:W-:Y:S05]  /*38e0*/  @!P0 BRA `(.L_x_74) ;  /* 0x0000000000048947 */ /* 0x001fea0003800000 */
[----:B------:R0:W5:Y:S02]  /*38f0*/  LDG.E.LTC128B.U16 R102, desc[UR12][R2.64+0x60] ;  /* 0x0000600c02667981 */ /* 0x000164000c1e1520 */
.L_x_74:
[----:B------:R-:W-:Y:S05]  /*3900*/  BSYNC B0 ;  /* 0x0000000000007941 */ /* 0x000fea0003800000 */
.L_x_73:
        /* <DEDUP_REMOVED lines=10> */
.L_x_76:
[----:B------:R-:W-:Y:S05]  /*39b0*/  BSYNC B0 ;  /* 0x0000000000007941 */ /* 0x000fea0003800000 */
.L_x_75:
        /* <DEDUP_REMOVED lines=9> */
.L_x_78:
[----:B------:R-:W-:Y:S05]  /*3a50*/  BSYNC B0 ;  /* 0x0000000000007941 */ /* 0x000fea0003800000 */
.L_x_77:
        /* <DEDUP_REMOVED lines=9> */
.L_x_80:
[----:B------:R-:W-:Y:S05]  /*3af0*/  BSYNC B0 ;  /* 0x0000000000007941 */ /* 0x000fea0003800000 */
.L_x_79:
        /* <DEDUP_REMOVED lines=10> */
.L_x_82:
[----:B------:R-:W-:Y:S05]  /*3ba0*/  BSYNC B0 ;  /* 0x0000000000007941 */ /* 0x000fea0003800000 */
.L_x_81:
[----:B-----5:R-:W-:Y:S01]  /*3bb0*/  IMAD.U32 R12, R102, 0x10000, RZ ;  /* 0x00010000660c7824 */ /* 0x020fe200078e00ff */
[----:B------:R-:W-:Y:S03]  /*3bc0*/  BSSY B0, `(.L_x_83) ;  /* 0x000000f000007945 */ /* 0x000fe60003800000 */
[----:B------:R-:W-:-:S04]  /*3bd0*/  FMUL R13, R12, R89 ;  /* 0x000000590c0d7220 */ /* 0x000fc80000400000 */
[----:B------:R-:W-:-:S05]  /*3be0*/  FFMA R13, R84, R90, R13 ;  /* 0x0000005a540d7223 */ /* 0x000fca000000000d */
[----:B------:R-:W-:-:S05]  /*3bf0*/  F2FP.BF16.F32.PACK_AB R13, RZ, R13 ;  /* 0x0000000dff0d723e */ /* 0x000fca00000010ff */
[----:B------:R1:W-:Y:S01]  /*3c00*/  @P0 STG.E.U16 desc[UR12][R4.64+0x70], R13 ;  /* 0x0000700d04000986 */ /* 0x0003e2000c10150c */
[----:B------:R-:W-:-:S05]  /*3c10*/  IADD3 R20, P0, R57, R18, RZ ;  /* 0x0000001239147210 */ /* 0x000fca0007f1e0ff */
[----:B------:R-:W-:Y:S01]  /*3c20*/  IMAD.X R21, R97, 0x1, R19, P0 ;  /* 0x0000000161157824 */ /* 0x000fe200000e0613 */
[----:B------:R-:W-:-:S05]  /*3c30*/  IADD3 R62, P0, R57, R18, RZ ;  /* 0x00000012393e7210 */ /* 0x000fca0007f1e0ff */
[----:B------:R-:W-:Y:S01]  /*3c40*/  IMAD.X R63, R97, 0x1, R19, P0 ;  /* 0x00000001613f7824 */ /* 0x000fe200000e0613 */
[----:B------:R-:W-:-:S05]  /*3c50*/  IADD3 R12, P0, R57, R4, RZ ;  /* 0x00000004390c7210 */ /* 0x000fca0007f1e0ff */
[----:B-1----:R-:W-:Y:S01]  /*3c60*/  IMAD.X R13, R97, 0x1, R5, P0 ;  /* 0x00000001610d7824 */ /* 0x002fe200000e0605 */
[----:B------:R-:W-:-:S04]  /*3c70*/  ISETP.GT.AND P0, PT, R0, 0x39, PT ;  /* 0x000000390000780c */ /* 0x000fc80003f04270 */
[----:B------:R-:W-:-:S13]  /*3c80*/  ISETP.GT.AND P4, PT, R88, RZ, P0 ;  /* 0x000000ff5800720c */ /* 0x000fda0000784270 */
[----:B------:R-:W-:Y:S05]  /*3c90*/  @!P4 BRA `(.L_x_84) ;  /* 0x000000000004c947 */ /* 0x000fea0003800000 */
[----:B------:R1:W5:Y:S02]  /*3ca0*/  LDG.E.LTC128B.U16 R102, desc[UR12][R2.64+0x72] ;  /* 0x0000720c02667981 */ /* 0x000364000c1e1520 */
.L_x_84:
[----:B------:R-:W-:Y:S05]  /*3cb0*/  BSYNC B0 ;  /* 0x0000000000007941 */ /* 0x000fea0003800000 */
.L_x_83:
        /* <DEDUP_REMOVED lines=9> */
.L_x_86:
[----:B------:R-:W-:Y:S05]  /*3d50*/  BSYNC B0 ;  /* 0x0000000000007941 */ /* 0x000fea0003800000 */
.L_x_85:
[----:B-----5:R-:W-:Y:S01]  /*3d60*/  IMAD.U32 R0, R102, 0x10000, RZ ;  /* 0x0001000066007824 */ /* 0x020fe200078e00ff */
[----:B------:R-:W-:Y:S03]  /*3d70*/  BSSY B0, `(.L_x_87) ;  /* 0x0000008000007945 */ /* 0x000fe60003800000 */
[----:B-1-34-:R-:W-:-:S04]  /*3d80*/  FMUL R3, R0, R89 ;  /* 0x0000005900037220 */ /* 0x01afc80000400000 */
[----:B------:R-:W-:-:S05]  /*3d90*/  FFMA R3, R86, R90, R3 ;  /* 0x0000005a56037223 */ /* 0x000fca0000000003 */
[----:B------:R-:W-:-:S05]  /*3da0*/  F2FP.BF16.F32.PACK_AB R3, RZ, R3 ;  /* 0x00000003ff03723e */ /* 0x000fca00000010ff */
[----:B------:R1:W-:Y:S01]  /*3db0*/  @P4 STG.E.U16 desc[UR12][R18.64+0x70], R3 ;  /* 0x0000700312004986 */ /* 0x0003e2000c10150c */
[----:B------:R-:W-:-:S13]  /*3dc0*/  ISETP.GT.AND P4, PT, R88, 0x8, P0 ;  /* 0x000000085800780c */ /* 0x000fda0000784270 */
[----:B-1----:R-:W-:Y:S05]  /*3dd0*/  @!P4 BRA `(.L_x_88) ;  /* 0x000000000004c947 */ /* 0x002fea0003800000 */
[----:B------:R1:W5:Y:S02]  /*3de0*/  LDG.E.LTC128B.U16 R102, desc[UR12][R16.64+0x72] ;  /* 0x0000720c10667981 */ /* 0x000364000c1e1520 */
.L_x_88:
[----:B------:R-:W-:Y:S05]  /*3df0*/  BSYNC B0 ;  /* 0x0000000000007941 */ /* 0x000fea0003800000 */
.L_x_87:
[----:B-----5:R-:W-:-:S04]  /*3e00*/  IMAD.U32 R0, R102, 0x10000, RZ ;  /* 0x0001000066007824 */ /* 0x020fc800078e00ff */
[----:B------:R-:W-:-:S04]  /*3e10*/  FMUL R0, R0, R89 ;  /* 0x0000005900007220 */ /* 0x000fc80000400000 */
[----:B------:R-:W-:-:S05]  /*3e20*/  FFMA R0, R87, R90, R0 ;  /* 0x0000005a57007223 */ /* 0x000fca0000000000 */
[----:B------:R-:W-:-:S04]  /*3e30*/  F2FP.BF16.F32.PACK_AB R0, RZ, R0 ;  /* 0x00000000ff00723e */ /* 0x000fc800000010ff */
[----:B------:R-:W-:-:S05]  /*3e40*/  PRMT R2, R0, 0x7610, R2 ;  /* 0x0000761000027816 */ /* 0x000fca0000000002 */
[----:B------:R3:W-:Y:S01]  /*3e50*/  @P4 STG.E.U16 desc[UR12][R18.64+0x72], R2 ;  /* 0x0000720212004986 */ /* 0x0007e2000c10150c */
[----:B------:R-:W-:-:S13]  /*3e60*/  ISETP.GT.AND P4, PT, R88, 0x40, P6 ;  /* 0x000000405800780c */ /* 0x000fda0003784270 */
[----:B------:R-:W4:Y:S01]  /*3e70*/  @P4 LDG.E.LTC128B.U16 R102, desc[UR12][R22.64] ;  /* 0x0000000c16664981 */ /* 0x000f22000c1e1520 */
[----:B------:R-:W-:Y:S01]  /*3e80*/  BSSY B0, `(.L_x_89) ;  /* 0x000000a000007945 */ /* 0x000fe20003800000 */
[----:B----4-:R-:W-:-:S04]  /*3e90*/  IMAD.U32 R0, R102, 0x10000, RZ ;  /* 0x0001000066007824 */ /* 0x010fc800078e00ff */
[----:B------:R-:W-:-:S04]  /*3ea0*/  FMUL R3, R0, R89 ;  /* 0x0000005900037220 */ /* 0x000fc80000400000 */
[----:B------:R-:W-:-:S05]  /*3eb0*/  FFMA R3, R24, R90, R3 ;  /* 0x0000005a18037223 */ /* 0x000fca0000000003 */
[----:B------:R-:W-:-:S05]  /*3ec0*/  F2FP.BF16.F32.PACK_AB R3, RZ, R3 ;  /* 0x00000003ff03723e */ /* 0x000fca00000010ff */
[----:B------:R3:W-:Y:S01]  /*3ed0*/  @P4 STG.E.U16 desc[UR12][R12.64], R3 ;  /* 0x000000030c004986 */ /* 0x0007e2000c10150c */
[----:B------:R-:W-:-:S04]  /*3ee0*/  ISETP.NE.AND P4, PT, R100, RZ, PT ;  /* 0x000000ff6400720c */ /* 0x000fc80003f85270 */
[----:B------:R-:W-:-:S13]  /*3ef0*/  ISETP.GT.AND P4, PT, R88, 0x40, P4 ;  /* 0x000000405800780c */ /* 0x000fda0002784270 */
[----:B---3--:R-:W-:Y:S05]  /*3f00*/  @!P4 BRA `(.L_x_90) ;  /* 0x000000000004c947 */ /* 0x008fea0003800000 */
[----:B------:R3:W5:Y:S02]  /*3f10*/  LDG.E.LTC128B.U16 R102, desc[UR12][R14.64+0x2] ;  /* 0x0000020c0e667981 */ /* 0x000764000c1e1520 */
.L_x_90:
[----:B------:R-:W-:Y:S05]  /*3f20*/  BSYNC B0 ;  /* 0x0000000000007941 */ /* 0x000fea0003800000 */
.L_x_89:
[----:B-----5:R-:W-:Y:S01]  /*3f30*/  IMAD.U32 R0, R102, 0x10000, RZ ;  /* 0x0001000066007824 */ /* 0x020fe200078e00ff */
[----:B------:R-:W-:Y:S01]  /*3f40*/  ISETP.GT.AND P6, PT, R88, 0x48, P6 ;  /* 0x000000485800780c */ /* 0x000fe200037c4270 */
[----:B------:R-:W-:Y:S01]  /*3f50*/  @P4 IMAD.MOV.U32 R2, RZ, RZ, R12 ;  /* 0x000000ffff024224 */ /* 0x000fe200078e000c */
[----:B------:R-:W-:Y:S01]  /*3f60*/  BSSY B0, `(.L_x_91) ;  /* 0x0000008000007945 */ /* 0x000fe20003800000 */
[----:B------:R-:W-:Y:S01]  /*3f70*/  FMUL R0, R0, R89 ;  /* 0x0000005900007220 */ /* 0x000fe20000400000 */
[----:B------:R-:W-:-:S03]  /*3f80*/  @P4 IMAD.MOV.U32 R3, RZ, RZ, R13 ;  /* 0x000000ffff034224 */ /* 0x000fc600078e000d */
[----:B------:R-:W-:-:S05]  /*3f90*/  FFMA R0, R25, R90, R0 ;  /* 0x0000005a19007223 */ /* 0x000fca0000000000 */
[----:B------:R-:W-:-:S05]  /*3fa0*/  F2FP.BF16.F32.PACK_AB R0, RZ, R0 ;  /* 0x00000000ff00723e */ /* 0x000fca00000010ff */
[----:B------:R4:W-:Y:S01]  /*3fb0*/  @P4 STG.E.U16 desc[UR12][R2.64+0x2], R0 ;  /* 0x0000020002004986 */ /* 0x0009e2000c10150c */
[----:B------:R-:W-:Y:S05]  /*3fc0*/  @!P6 BRA `(.L_x_92) ;  /* 0x000000000004e947 */ /* 0x000fea0003800000 */
[----:B------:R0:W5:Y:S02]  /*3fd0*/  LDG.E.LTC128B.U16 R102, desc[UR12][R10.64] ;  /* 0x0000000c0a667981 */ /* 0x000164000c1e1520 */
.L_x_92:
[----:B------:R-:W-:Y:S05]  /*3fe0*/  BSYNC B0 ;  /* 0x0000000000007941 */ /* 0x000fea0003800000 */
.L_x_91:
[----:B----45:R-:W-:Y:S01]  /*3ff0*/  IMAD.U32 R0, R102, 0x10000, RZ ;  /* 0x0001000066007824 */ /* 0x030fe200078e00ff */
[----:B------:R-:W-:Y:S01]  /*4000*/  ISETP.NE.AND P4, PT, R100, RZ, PT ;  /* 0x000000ff6400720c */ /* 0x000fe20003f85270 */
[----:B------:R-:W-:Y:S02]  /*4010*/  BSSY B0, `(.L_x_93) ;  /* 0x0000008000007945 */ /* 0x000fe40003800000 */
[----:B------:R-:W-:Y:S01]  /*4020*/  FMUL R3, R0, R89 ;  /* 0x0000005900037220 */ /* 0x000fe20000400000 */
[----:B------:R-:W-:-:S03]  /*4030*/  ISETP.GT.AND P4, PT, R88, 0x48, P4 ;  /* 0x000000485800780c */ /* 0x000fc60002784270 */
[----:B------:R-:W-:-:S05]  /*4040*/  FFMA R3, R26, R90, R3 ;  /* 0x0000005a1a037223 */ /* 0x000fca0000000003 */
[----:B------:R-:W-:-:S05]  /*4050*/  F2FP.BF16.F32.PACK_AB R3, RZ, R3 ;  /* 0x00000003ff03723e */ /* 0x000fca00000010ff */
[----:B------:R4:W-:Y:S01]  /*4060*/  @P6 STG.E.U16 desc[UR12][R20.64], R3 ;  /* 0x0000000314006986 */ /* 0x0009e2000c10150c */
[----:B------:R-:W-:Y:S05]  /*4070*/  @!P4 BRA `(.L_x_94) ;  /* 0x000000000004c947 */ /* 0x000fea0003800000 */
[----:B------:R0:W5:Y:S02]  /*4080*/  LDG.E.LTC128B.U16 R102, desc[UR12][R8.64+0x2] ;  /* 0x0000020c08667981 */ /* 0x000164000c1e1520 */
.L_x_94:
[----:B------:R-:W-:Y:S05]  /*4090*/  BSYNC B0 ;  /* 0x0000000000007941 */ /* 0x000fea0003800000 */
.L_x_93:
[----:B-----5:R-:W-:Y:S01]  /*40a0*/  IMAD.U32 R0, R102, 0x10000, RZ ;  /* 0x0001000066007824 */ /* 0x020fe200078e00ff */
[----:B------:R-:W-:Y:S01]  /*40b0*/  ISETP.NE.AND P6, PT, R58, RZ, PT ;  /* 0x000000ff3a00720c */ /* 0x000fe20003fc5270 */
[----:B------:R-:W-:Y:S02]  /*40c0*/  BSSY B0, `(.L_x_95) ;  /* 0x0000008000007945 */ /* 0x000fe40003800000 */
[----:B------:R-:W-:-:S04]  /*40d0*/  FMUL R0, R0, R89 ;  /* 0x0000005900007220 */ /* 0x000fc80000400000 */
[----:B------:R-:W-:-:S05]  /*40e0*/  FFMA R0, R27, R90, R0 ;  /* 0x0000005a1b007223 */ /* 0x000fca0000000000 */
[----:B------:R-:W-:-:S05]  /*40f0*/  F2FP.BF16.F32.PACK_AB R0, RZ, R0 ;  /* 0x00000000ff00723e */ /* 0x000fca00000010ff */
[----:B------:R0:W-:Y:S01]  /*4100*/  @P4 STG.E.U16 desc[UR12][R62.64+0x2], R0 ;  /* 0x000002003e004986 */ /* 0x0001e2000c10150c */
[----:B------:R-:W-:-:S13]  /*4110*/  ISETP.GT.AND P4, PT, R88, 0x40, P6 ;  /* 0x000000405800780c */ /* 0x000fda0003784270 */
[----:B0-----:R-:W-:Y:S05]  /*4120*/  @!P4 BRA `(.L_x_96) ;  /* 0x000000000004c947 */ /* 0x001fea0003800000 */
[----:B------:R0:W5:Y:S02]  /*4130*/  LDG.E.LTC128B.U16 R102, desc[UR12][R14.64+0x10] ;  /* 0x0000100c0e667981 */ /* 0x000164000c1e1520 */
.L_x_96:
[----:B------:R-:W-:Y:S05]  /*4140*/  BSYNC B0 ;  /* 0x0000000000007941 */ /* 0x000fea0003800000 */
.L_x_95:
[----:B-----5:R-:W-:Y:S01]  /*4150*/  IMAD.U32 R0, R102, 0x10000, RZ ;  /* 0x0001000066007824 */ /* 0x020fe200078e00ff */
[----:B------:R-:W-:Y:S01]  /*4160*/  ISETP.NE.AND P6, PT, R60, RZ, PT ;  /* 0x000000ff3c00720c */ /* 0x000fe20003fc5270 */
[----:B------:R-:W-:Y:S01]  /*4170*/  @P4 IMAD.MOV.U32 R2, RZ, RZ, R12 ;  /* 0x000000ffff024224 */ /* 0x000fe200078e000c */
[----:B------:R-:W-:Y:S01]  /*4180*/  BSSY B0, `(.L_x_97) ;  /* 0x000000a000007945 */ /* 0x000fe20003800000 */
[----:B----4-:R-:W-:-:S04]  /*4190*/  FMUL R3, R0, R89 ;  /* 0x0000005900037220 */ /* 0x010fc80000400000 */
[----:B------:R-:W-:-:S05]  /*41a0*/  FFMA R3, R28, R90, R3 ;  /* 0x0000005a1c037223 */ /* 0x000fca0000000003 */
[----:B------:R-:W-:-:S04]  /*41b0*/  F2FP.BF16.F32.PACK_AB R3, RZ, R3 ;  /* 0x00000003ff03723e */ /* 0x000fc800000010ff */
[----:B------:R-:W-:Y:S01]  /*41c0*/  PRMT R0, R3, 0x7610, R0 ;  /* 0x0000761003007816 */ /* 0x000fe20000000000 */
[----:B------:R-:W-:-:S05]  /*41d0*/  @P4 IMAD.MOV.U32 R3, RZ, RZ, R13 ;  /* 0x000000ffff034224 */ /* 0x000fca00078e000d */
[----:B------:R4:W-:Y:S01]  /*41e0*/  @P4 STG.E.U16 desc[UR12][R2.64+0x10], R0 ;  /* 0x0000100002004986 */ /* 0x0009e2000c10150c */
[----:B------:R-:W-:-:S13]  /*41f0*/  ISETP.GT.AND P4, PT, R88, 0x40, P6 ;  /* 0x000000405800780c */ /* 0x000fda0003784270 */
[----:B----4-:R-:W-:Y:S05]  /*4200*/  @!P4 BRA `(.L_x_98) ;  /* 0x000000000004c947 */ /* 0x010fea0003800000 */
[----:B------:R4:W5:Y:S02]  /*4210*/  LDG.E.LTC128B.U16 R102, desc[UR12][R14.64+0x12] ;  /* 0x0000120c0e667981 */ /* 0x000964000c1e1520 */
.L_x_98:
[----:B------:R-:W-:Y:S05]  /*4220*/  BSYNC B0 ;  /* 0x0000000000007941 */ /* 0x000fea0003800000 */
.L_x_97:
[----:B-----5:R-:W-:Y:S01]  /*4230*/  IMAD.U32 R0, R102, 0x10000, RZ ;  /* 0x0001000066007824 */ /* 0x020fe200078e00ff */
[----:B------:R-:W-:Y:S01]  /*4240*/  BSSY B0, `(.L_x_99) ;  /* 0x000000b000007945 */ /* 0x000fe20003800000 */
[----:B------:R-:W-:Y:S02]  /*4250*/  @P4 IMAD.MOV.U32 R2, RZ, RZ, R12 ;  /* 0x000000ffff024224 */ /* 0x000fe400078e000c */
[----:B------:R-:W-:Y:S01]  /*4260*/  FMUL R0, R0, R89 ;  /* 0x0000005900007220 */ /* 0x000fe20000400000 */
[----:B------:R-:W-:-:S03]  /*4270*/  @P4 IMAD.MOV.U32 R3, RZ, RZ, R13 ;  /* 0x000000ffff034224 */ /* 0x000fc600078e000d */
[----:B------:R-:W-:-:S05]  /*4280*/  FFMA R0, R29, R90, R0 ;  /* 0x0000005a1d007223 */ /* 0x000fca0000000000 */
[----:B------:R-:W-:-:S05]  /*4290*/  F2FP.BF16.F32.PACK_AB R0, RZ, R0 ;  /* 0x00000000ff00723e */ /* 0x000fca00000010ff */
[----:B------:R0:W-:Y:S01]  /*42a0*/  @P4 STG.E.U16 desc[UR12][R2.64+0x12], R0 ;  /* 0x0000120002004986 */ /* 0x0001e2000c10150c */
[----:B------:R-:W-:-:S04]  /*42b0*/  ISETP.NE.AND P4, PT, R58, RZ, PT ;  /* 0x000000ff3a00720c */ /* 0x000fc80003f85270 */
[----:B------:R-:W-:-:S13]  /*42c0*/  ISETP.GT.AND P4, PT, R88, 0x48, P4 ;  /* 0x000000485800780c */ /* 0x000fda0002784270 */
[----:B0-----:R-:W-:Y:S05]  /*42d0*/  @!P4 BRA `(.L_x_100) ;  /* 0x000000000004c947 */ /* 0x001fea0003800000 */
[----:B------:R0:W5:Y:S02]  /*42e0*/  LDG.E.LTC128B.U16 R102, desc[UR12][R8.64+0x10] ;  /* 0x0000100c08667981 */ /* 0x000164000c1e1520 */
.L_x_100:
[----:B------:R-:W-:Y:S05]  /*42f0*/  BSYNC B0 ;  /* 0x0000000000007941 */ /* 0x000fea0003800000 */
.L_x_99:
        /* <DEDUP_REMOVED lines=9> */
.L_x_102:
[----:B------:R-:W-:Y:S05]  /*4390*/  BSYNC B0 ;  /* 0x0000000000007941 */ /* 0x000fea0003800000 */
.L_x_101:
[----:B-----5:R-:W-:Y:S01]  /*43a0*/  IMAD.U32 R0, R102, 0x10000, RZ ;  /* 0x0001000066007824 */ /* 0x020fe200078e00ff */
[----:B------:R-:W-:Y:S01]  /*43b0*/  ISETP.NE.AND P6, PT, R92, RZ, PT ;  /* 0x000000ff5c00720c */ /* 0x000fe20003fc5270 */
[----:B------:R-:W-:Y:S01]  /*43c0*/  @P4 IMAD.MOV.U32 R2, RZ, RZ, R6 ;  /* 0x000000ffff024224 */ /* 0x000fe200078e0006 */
[----:B------:R-:W-:Y:S01]  /*43d0*/  BSSY B0, `(.L_x_103) ;  /* 0x0000009000007945 */ /* 0x000fe20003800000 */
[----:B------:R-:W-:Y:S01]  /*43e0*/  FMUL R0, R0, R89 ;  /* 0x0000005900007220 */ /* 0x000fe20000400000 */
[----:B------:R-:W-:-:S03]  /*43f0*/  @P4 IMAD.MOV.U32 R3, RZ, RZ, R7 ;  /* 0x000000ffff034224 */ /* 0x000fc600078e0007 */
[----:B------:R-:W-:-:S05]  /*4400*/  FFMA R0, R31, R90, R0 ;  /* 0x0000005a1f007223 */ /* 0x000fca0000000000 */
[----:B------:R-:W-:-:S05]  /*4410*/  F2FP.BF16.F32.PACK_AB R0, RZ, R0 ;  /* 0x00000000ff00723e */ /* 0x000fca00000010ff */
[----:B------:R0:W-:Y:S01]  /*4420*/  @P4 STG.E.U16 desc[UR12][R2.64+0x12], R0 ;  /* 0x0000120002004986 */ /* 0x0001e2000c10150c */
[----:B------:R-:W-:-:S13]  /*4430*/  ISETP.GT.AND P4, PT, R88, 0x40, P6 ;  /* 0x000000405800780c */ /* 0x000fda0003784270 */
[----:B0-----:R-:W-:Y:S05]  /*4440*/  @!P4 BRA `(.L_x_104) ;  /* 0x000000000004c947 */ /* 0x001fea0003800000 */
[----:B------:R0:W5:Y:S02]  /*4450*/  LDG.E.LTC128B.U16 R102, desc[UR12][R14.64+0x20] ;  /* 0x0000200c0e667981 */ /* 0x000164000c1e1520 */
.L_x_104:
[----:B------:R-:W-:Y:S05]  /*4460*/  BSYNC B0 ;  /* 0x0000000000007941 */ /* 0x000fea0003800000 */
.L_x_103:
[----:B-----5:R-:W-:Y:S01]  /*4470*/  IMAD.U32 R0, R102, 0x10000, RZ ;  /* 0x0001000066007824 */ /* 0x020fe200078e00ff */
[----:B------:R-:W-:Y:S01]  /*4480*/  ISETP.NE.AND P6, PT, R64, RZ, PT ;  /* 0x000000ff4000720c */ /* 0x000fe20003fc5270 */
[----:B------:R-:W-:Y:S01]  /*4490*/  @P4 IMAD.MOV.U32 R2, RZ, RZ, R12 ;  /* 0x000000ffff024224 */ /* 0x000fe200078e000c */
[----:B------:R-:W-:Y:S01]  /*44a0*/  BSSY B0, `(.L_x_105) ;  /* 0x000000a000007945 */ /* 0x000fe20003800000 */
[----:B------:R-:W-:-:S04]  /*44b0*/  FMUL R3, R0, R89 ;  /* 0x0000005900037220 */ /* 0x000fc80000400000 */
[----:B------:R-:W-:-:S05]  /*44c0*/  FFMA R3, R32, R90, R3 ;  /* 0x0000005a20037223 */ /* 0x000fca0000000003 */
[----:B------:R-:W-:-:S04]  /*44d0*/  F2FP.BF16.F32.PACK_AB R3, RZ, R3 ;  /* 0x00000003ff03723e */ /* 0x000fc800000010ff */
[----:B------:R-:W-:Y:S01]  /*44e0*/  PRMT R0, R3, 0x7610, R0 ;  /* 0x0000761003007816 */ /* 0x000fe20000000000 */
[----:B------:R-:W-:-:S05]  /*44f0*/  @P4 IMAD.MOV.U32 R3, RZ, RZ, R13 ;  /* 0x000000ffff034224 */ /* 0x000fca00078e000d */
[----:B------:R0:W-:Y:S01]  /*4500*/  @P4 STG.E.U16 desc[UR12][R2.64+0x20], R0 ;  /* 0x0000200002004986 */ /* 0x0001e2000c10150c */
[----:B------:R-:W-:-:S13]  /*4510*/  ISETP.GT.AND P4, PT, R88, 0x40, P6 ;  /* 0x000000405800780c */ /* 0x000fda0003784270 */
[----:B0-----:R-:W-:Y:S05]  /*4520*/  @!P4 BRA `(.L_x_106) ;  /* 0x000000000004c947 */ /* 0x001fea0003800000 */
[----:B------:R0:W5:Y:S02]  /*4530*/  LDG.E.LTC128B.U16 R102, desc[UR12][R14.64+0x22] ;  /* 0x0000220c0e667981 */ /* 0x000164000c1e1520 */
.L_x_106:
[----:B------:R-:W-:Y:S05]  /*4540*/  BSYNC B0 ;  /* 0x0000000000007941 */ /* 0x000fea0003800000 */
.L_x_105:
        /* <DEDUP_REMOVED lines=12> */
.L_x_108:
[----:B------:R-:W-:Y:S05]  /*4610*/  BSYNC B0 ;  /* 0x0000000000007941 */ /* 0x000fea0003800000 */
.L_x_107:
[----:B-----5:R-:W-:Y:S01]  /*4620*/  IMAD.U32 R0, R102, 0x10000, RZ ;  /* 0x0001000066007824 */ /* 0x020fe200078e00ff */
[----:B------:R-:W-:Y:S01]  /*4630*/  BSSY B0, `(.L_x_109) ;  /* 0x000000b000007945 */ /* 0x000fe20003800000 */
[----:B------:R-:W-:Y:S02]  /*4640*/  @P4 IMAD.MOV.U32 R2, RZ, RZ, R6 ;  /* 0x000000ffff024224 */ /* 0x000fe400078e0006 */
        /* <DEDUP_REMOVED lines=9> */
.L_x_110:
[----:B------:R-:W-:Y:S05]  /*46e0*/  BSYNC B0 ;  /* 0x0000000000007941 */ /* 0x000fea0003800000 */
.L_x_109:
        /* <DEDUP_REMOVED lines=12> */
.L_x_112:
[----:B------:R-:W-:Y:S05]  /*47b0*/  BSYNC B0 ;  /* 0x0000000000007941 */ /* 0x000fea0003800000 */
.L_x_111:
        /* <DEDUP_REMOVED lines=13> */
.L_x_114:
[----:B------:R-:W-:Y:S05]  /*4890*/  BSYNC B0 ;  /* 0x0000000000007941 */ /* 0x000fea0003800000 */
.L_x_113:
        /* <DEDUP_REMOVED lines=12> */
.L_x_116:
[----:B------:R-:W-:Y:S05]  /*4960*/  BSYNC B0 ;  /* 0x0000000000007941 */ /* 0x000fea0003800000 */
.L_x_115:
        /* <DEDUP_REMOVED lines=12> */
.L_x_118:
[----:B------:R-:W-:Y:S05]  /*4a30*/  BSYNC B0 ;  /* 0x0000000000007941 */ /* 0x000fea0003800000 */
.L_x_117:
        /* <DEDUP_REMOVED lines=12> */
.L_x_120:
[----:B------:R-:W-:Y:S05]  /*4b00*/  BSYNC B0 ;  /* 0x0000000000007941 */ /* 0x000fea0003800000 */
.L_x_119:
        /* <DEDUP_REMOVED lines=13> */
.L_x_122:
[----:B------:R-:W-:Y:S05]  /*4be0*/  BSYNC B0 ;  /* 0x0000000000007941 */ /* 0x000fea0003800000 */
.L_x_121:
        /* <DEDUP_REMOVED lines=12> */
.L_x_124:
[----:B------:R-:W-:Y:S05]  /*4cb0*/  BSYNC B0 ;  /* 0x0000000000007941 */ /* 0x000fea0003800000 */
.L_x_123:
        /* <DEDUP_REMOVED lines=12> */
.L_x_126:
[----:B------:R-:W-:Y:S05]  /*4d80*/  BSYNC B0 ;  /* 0x0000000000007941 */ /* 0x000fea0003800000 */
.L_x_125:
        /* <DEDUP_REMOVED lines=11> */
.L_x_128:
[----:B------:R-:W-:Y:S05]  /*4e40*/  BSYNC B0 ;  /* 0x0000000000007941 */ /* 0x000fea0003800000 */
.L_x_127:
        /* <DEDUP_REMOVED lines=13> */
.L_x_130:
[----:B------:R-:W-:Y:S05]  /*4f20*/  BSYNC B0 ;  /* 0x0000000000007941 */ /* 0x000fea0003800000 */
.L_x_129:
        /* <DEDUP_REMOVED lines=11> */
.L_x_132:
[----:B------:R-:W-:Y:S05]  /*4fe0*/  BSYNC B0 ;  /* 0x0000000000007941 */ /* 0x000fea0003800000 */
.L_x_131:
[----:B0----5:R-:W-:Y:S01]  /*4ff0*/  IMAD.U32 R0, R102, 0x10000, RZ ;  /* 0x0001000066007824 */ /* 0x021fe200078e00ff */
[----:B------:R-:W-:Y:S01]  /*5000*/  ISETP.GT.AND P4, PT, R88, 0x48, P6 ;  /* 0x000000485800780c */ /* 0x000fe20003784270 */
        /* <DEDUP_REMOVED lines=8> */
[----:B------:R-:W-:Y:S05]  /*5090*/  @!P4 BRA `(.L_x_134) ;  /* 0x000000000004c947 */ /* 0x000fea0003800000 */
[----:B------:R0:W5:Y:S02]  /*50a0*/  LDG.E.LTC128B.U16 R102, desc[UR12][R8.64+0x52] ;  /* 0x0000520c08667981 */ /* 0x000164000c1e1520 */
.L_x_134:
[----:B------:R-:W-:Y:S05]  /*50b0*/  BSYNC B0 ;  /* 0x0000000000007941 */ /* 0x000fea0003800000 */
.L_x_133:
[----:B0----5:R-:W-:Y:S01]  /*50c0*/  IMAD.U32 R0, R102, 0x10000, RZ ;  /* 0x0001000066007824 */ /* 0x021fe200078e00ff */
        /* <DEDUP_REMOVED lines=10> */
.L_x_136:
[----:B------:R-:W-:Y:S05]  /*5170*/  BSYNC B0 ;  /* 0x0000000000007941 */ /* 0x000fea0003800000 */
.L_x_135:
        /* <DEDUP_REMOVED lines=12> */
.L_x_138:
[----:B------:R-:W-:Y:S05]  /*5240*/  BSYNC B0 ;  /* 0x0000000000007941 */ /* 0x000fea0003800000 */
.L_x_137:
        /* <DEDUP_REMOVED lines=11> */
.L_x_140:
[----:B------:R-:W-:Y:S05]  /*5300*/  BSYNC B0 ;  /* 0x0000000000007941 */ /* 0x000fea0003800000 */
.L_x_139:
        /* <DEDUP_REMOVED lines=12> */
.L_x_142:
[----:B------:R-:W-:Y:S05]  /*53d0*/  BSYNC B0 ;  /* 0x0000000000007941 */ /* 0x000fea0003800000 */
.L_x_141:
        /* <DEDUP_REMOVED lines=11> */
.L_x_144:
[----:B------:R-:W-:Y:S05]  /*5490*/  BSYNC B0 ;  /* 0x0000000000007941 */ /* 0x000fea0003800000 */
.L_x_143:
        /* <DEDUP_REMOVED lines=12> */
.L_x_146:
[----:B------:R-:W-:Y:S05]  /*5560*/  BSYNC B0 ;  /* 0x0000000000007941 */ /* 0x000fea0003800000 */
.L_x_145:
[----:B0----5:R-:W-:Y:S01]  /*5570*/  IMAD.U32 R0, R102, 0x10000, RZ ;  /* 0x0001000066007824 */ /* 0x021fe200078e00ff */
[----:B------:R-:W-:Y:S01]  /*5580*/  ISETP.GT.AND P1, PT, R88, 0x48, P1 ;  /* 0x000000485800780c */ /* 0x000fe20000f24270 */
[----:B------:R-:W-:Y:S02]  /*5590*/  BSSY B0, `(.L_x_147) ;  /* 0x0000007000007945 */ /* 0x000fe40003800000 */
[----:B------:R-:W-:-:S04]  /*55a0*/  FMUL R0, R0, R89 ;  /* 0x0000005900007220 */ /* 0x000fc80000400000 */
[----:B------:R-:W-:-:S05]  /*55b0*/  FFMA R0, R53, R90, R0 ;  /* 0x0000005a35007223 */ /* 0x000fca0000000000 */
[----:B------:R-:W-:-:S05]  /*55c0*/  F2FP.BF16.F32.PACK_AB R0, RZ, R0 ;  /* 0x00000000ff00723e */ /* 0x000fca00000010ff */
[----:B------:R0:W-:Y:S01]  /*55d0*/  @P2 STG.E.U16 desc[UR12][R12.64+0x72], R0 ;  /* 0x000072000c002986 */ /* 0x0001e2000c10150c */
[----:B------:R-:W-:Y:S05]  /*55e0*/  @!P1 BRA `(.L_x_148) ;  /* 0x0000000000049947 */ /* 0x000fea0003800000 */
[----:B------:R0:W5:Y:S02]  /*55f0*/  LDG.E.LTC128B.U16 R102, desc[UR12][R8.64+0x70] ;  /* 0x0000700c08667981 */ /* 0x000164000c1e1520 */
.L_x_148:
[----:B------:R-:W-:Y:S05]  /*5600*/  BSYNC B0 ;  /* 0x0000000000007941 */ /* 0x000fea0003800000 */
.L_x_147:
        /* <DEDUP_REMOVED lines=12> */
.L_x_150:
[----:B------:R-:W-:Y:S05]  /*56d0*/  BSYNC B0 ;  /* 0x0000000000007941 */ /* 0x000fea0003800000 */
.L_x_149:
[----:B-----5:R-:W-:-:S04]  /*56e0*/  IMAD.U32 R102, R102, 0x10000, RZ ;  /* 0x0001000066667824 */ /* 0x020fc800078e00ff */
[----:B------:R-:W-:-:S04]  /*56f0*/  FMUL R102, R102, R89 ;  /* 0x0000005966667220 */ /* 0x000fc80000400000 */
[----:B------:R-:W-:Y:S01]  /*5700*/  FFMA R102, R55, R90, R102 ;  /* 0x0000005a37667223 */ /* 0x000fe20000000066 */
[----:B------:R-:W-:Y:S06]  /*5710*/  @!P0 EXIT ;  /* 0x000000000000894d */ /* 0x000fec0003800000 */
[----:B------:R-:W-:-:S05]  /*5720*/  F2FP.BF16.F32.PACK_AB R102, RZ, R102 ;  /* 0x00000066ff66723e */ /* 0x000fca00000010ff */
[----:B------:R-:W-:Y:S01]  /*5730*/  STG.E.U16 desc[UR12][R6.64+0x72], R102 ;  /* 0x0000726606007986 */ /* 0x000fe2000c10150c */
[----:B------:R-:W-:Y:S05]  /*5740*/  EXIT ;  /* 0x000000000000794d */ /* 0x000fea0003800000 */
.L_x_28:
[----:B------:R-:W-:Y:S01]  /*5750*/  ULDC.64 UR4, c[0x0][0x650] ;  /* 0x0001940000047ab9 */ /* 0x000fe20000000a00 */
[----:B------:R-:W-:Y:S01]  /*5760*/  ISETP.GT.AND P2, PT, R0, 0x1, PT ;  /* 0x000000010000780c */ /* 0x000fe20003f44270 */
[-C--:B--2---:R-:W-:Y:S01]  /*5770*/  FMUL R56, R56, R90.reuse ;  /* 0x0000005a38387220 */ /* 0x084fe20000400000 */
[----:B------:R-:W-:Y:S01]  /*5780*/  LEA R6, P1, R16, UR4, 0x1 ;  /* 0x0000000410067c11 */ /* 0x000fe2000f8208ff */
[C---:B------:R-:W-:Y:S02]  /*5790*/  IMAD.SHL.U32 R11, R18.reuse, 0x2, RZ ;  /* 0x00000002120b7824 */ /* 0x040fe400078e00ff */
[-C--:B------:R-:W-:Y:S01]  /*57a0*/  FMUL R57, R57, R90.reuse ;  /* 0x0000005a39397220 */ /* 0x080fe20000400000 */
[----:B------:R-:W-:Y:S01]  /*57b0*/  SHF.L.U64.HI R99, R18, 0x1, R99 ;  /* 0x0000000112637819 */ /* 0x000fe20000010263 */
[-C--:B------:R-:W-:Y:S01]  /*57c0*/  FMUL R58, R58, R90.reuse ;  /* 0x0000005a3a3a7220 */ /* 0x080fe20000400000 */
[----:B------:R-:W-:Y:S01]  /*57d0*/  LEA.HI.X R7, R16, UR5, R3, 0x1, P1 ;  /* 0x0000000510077c11 */ /* 0x000fe200088f0c03 */
[-C--:B------:R-:W-:Y:S01]  /*57e0*/  FMUL R59, R59, R90.reuse ;  /* 0x0000005a3b3b7220 */ /* 0x080fe20000400000 */
[----:B------:R-:W-:Y:S01]  /*57f0*/  ISETP.GT.AND P1, PT, R88, RZ, P2 ;  /* 0x000000ff5800720c */ /* 0x000fe20001724270 */
[----:B------:R-:W-:Y:S01]  /*5800*/  FMUL R60, R60, R90 ;  /* 0x0000005a3c3c7220 */ /* 0x000fe20000400000 */
[----:B------:R-:W-:Y:S01]  /*5810*/  F2FP.BF16.F32.PACK_AB R56, RZ, R56 ;  /* 0x00000038ff38723e */ /* 0x000fe200000010ff */
[----:B------:R-:W-:Y:S01]  /*5820*/  FMUL R61, R61, R90 ;  /* 0x0000005a3d3d7220 */ /* 0x000fe20000400000 */
[----:B------:R-:W-:Y:S01]  /*5830*/  F2FP.BF16.F32.PACK_AB R57, RZ, R57 ;  /* 0x00000039ff39723e */ /* 0x000fe200000010ff */
[----:B------:R-:W-:Y:S01]  /*5840*/  IMAD.SHL.U32 R9, R94, 0x2, RZ ;  /* 0x000000025e097824 */ /* 0x000fe200078e00ff */
[----:B------:R-:W-:Y:S01]  /*5850*/  ISETP.GT.AND P5, PT, R0, 0x8, PT ;  /* 0x000000080000780c */ /* 0x000fe20003fa4270 */
[----:B------:R-:W-:Y:S01]  /*5860*/  @P0 STG.E.U16 desc[UR12][R6.64], R56 ;  /* 0x0000003806000986 */ /* 0x000fe2000c10150c */
[----:B------:R-:W-:Y:S01]  /*5870*/  IADD3 R4, P0, R11, R6, RZ ;  /* 0x000000060b047210 */ /* 0x000fe20007f1e0ff */
[-C--:B------:R-:W-:Y:S01]  /*5880*/  FMUL R62, R62, R90.reuse ;  /* 0x0000005a3e3e7220 */ /* 0x080fe20000400000 */
[----:B------:R-:W-:Y:S01]  /*5890*/  ISETP.GT.AND P4, PT, R0, 0x9, PT ;  /* 0x000000090000780c */ /* 0x000fe20003f84270 */
[----:B------:R-:W-:Y:S01]  /*58a0*/  FMUL R63, R63, R90 ;  /* 0x0000005a3f3f7220 */ /* 0x000fe20000400000 */
[C---:B------:R-:W-:Y:S01]  /*58b0*/  ISETP.GT.AND P3, PT, R88.reuse, 0x8, P6 ;  /* 0x000000085800780c */ /* 0x040fe20003764270 */
[----:B------:R-:W-:Y:S01]  /*58c0*/  @P1 IMAD.MOV.U32 R2, RZ, RZ, R6 ;  /* 0x000000ffff021224 */ /* 0x000fe200078e0006 */
[C---:B------:R-:W-:Y:S01]  /*58d0*/  ISETP.GT.AND P2, PT, R88.reuse, 0x8, P2 ;  /* 0x000000085800780c */ /* 0x040fe20001744270 */
[--C-:B------:R-:W-:Y:S01]  /*58e0*/  @P1 IMAD.MOV.U32 R3, RZ, RZ, R7.reuse ;  /* 0x000000ffff031224 */ /* 0x100fe200078e0007 */
[----:B------:R-:W-:Y:S01]  /*58f0*/  F2FP.BF16.F32.PACK_AB R58, RZ, R58 ;  /* 0x0000003aff3a723e */ /* 0x000fe200000010ff */
[----:B------:R-:W-:Y:S01]  /*5900*/  IMAD.X R5, R99, 0x1, R7, P0 ;  /* 0x0000000163057824 */ /* 0x000fe200000e0607 */
[----:B------:R-:W-:Y:S01]  /*5910*/  ISETP.GT.AND P0, PT, R88, RZ, P5 ;  /* 0x000000ff5800720c */ /* 0x000fe20002f04270 */
[-C--:B------:R-:W-:Y:S01]  /*5920*/  FMUL R64, R64, R90.reuse ;  /* 0x0000005a40407220 */ /* 0x080fe20000400000 */
[----:B------:R0:W-:Y:S01]  /*5930*/  @P1 STG.E.U16 desc[UR12][R2.64+0x2], R57 ;  /* 0x0000023902001986 */ /* 0x0001e2000c10150c */
[----:B------:R-:W-:Y:S01]  /*5940*/  ISETP.GT.AND P1, PT, R88, RZ, P4 ;  /* 0x000000ff5800720c */ /* 0x000fe20002724270 */
[-C--:B------:R-:W-:Y:S01]  /*5950*/  FMUL R65, R65, R90.reuse ;  /* 0x0000005a41417220 */ /* 0x080fe20000400000 */
[----:B------:R-:W-:Y:S01]  /*5960*/  F2FP.BF16.F32.PACK_AB R59, RZ, R59 ;  /* 0x0000003bff3b723e */ /* 0x000fe200000010ff */
[----:B------:R-:W-:Y:S01]  /*5970*/  FMUL R66, R66, R90 ;  /* 0x0000005a42427220 */ /* 0x000fe20000400000 */
[----:B------:R-:W-:Y:S01]  /*5980*/  F2FP.BF16.F32.PACK_AB R60, RZ, R60 ;  /* 0x0000003cff3c723e */ /* 0x000fe200000010ff */
[----:B------:R-:W-:Y:S01]  /*5990*/  @P3 STG.E.U16 desc[UR12][R4.64], R58 ;  /* 0x0000003a04003986 */ /* 0x000fe2000c10150c */
[----:B------:R-:W-:Y:S01]  /*59a0*/  F2FP.BF16.F32.PACK_AB R61, RZ, R61 ;  /* 0x0000003dff3d723e */ /* 0x000fe200000010ff */
[-C--:B------:R-:W-:Y:S01]  /*59b0*/  FMUL R67, R67, R90.reuse ;  /* 0x0000005a43437220 */ /* 0x080fe20000400000 */
[----:B------:R-:W-:Y:S01]  /*59c0*/  SHF.L.U64.HI R97, R94, 0x1, R97 ;  /* 0x000000015e617819 */ /* 0x000fe20000010261 */
[----:B------:R-:W-:Y:S01]  /*59d0*/  @P2 STG.E.U16 desc[UR12][R4.64+0x2], R59 ;  /* 0x0000023b04002986 */ /* 0x000fe2000c10150c */
[----:B------:R-:W-:Y:S01]  /*59e0*/  ISETP.GT.AND P2, PT, R88, 0x8, P5 ;  /* 0x000000085800780c */ /* 0x000fe20002f44270 */
[----:B------:R-:W-:Y:S01]  /*59f0*/  FMUL R68, R68, R90 ;  /* 0x0000005a44447220 */ /* 0x000fe20000400000 */
[----:B------:R-:W-:Y:S01]  /*5a00*/  ISETP.GT.AND P3, PT, R0, 0x10, PT ;  /* 0x000000100000780c */ /* 0x000fe20003f64270 */
[----:B------:R-:W-:Y:S01]  /*5a10*/  @P0 STG.E.U16 desc[UR12][R6.64+0x10], R60 ;  /* 0x0000103c06000986 */ /* 0x000fe2000c10150c */
[----:B------:R-:W-:Y:S01]  /*5a20*/  F2FP.BF16.F32.PACK_AB R62, RZ, R62 ;  /* 0x0000003eff3e723e */ /* 0x000fe200000010ff */
[----:B------:R-:W-:Y:S01]  /*5a30*/  FMUL R69, R69, R90 ;  /* 0x0000005a45457220 */ /* 0x000fe20000400000 */
[----:B------:R-:W-:Y:S01]  /*5a40*/  F2FP.BF16.F32.PACK_AB R63, RZ, R63 ;  /* 0x0000003fff3f723e */ /* 0x000fe200000010ff */
[----:B------:R-:W-:Y:S01]  /*5a50*/  @P1 STG.E.U16 desc[UR12][R6.64+0x12], R61 ;  /* 0x0000123d06001986 */ /* 0x000fe2000c10150c */
[----:B0-----:R-:W-:Y:S01]  /*5a60*/  IADD3 R2, P0, P1, R9, R6, R11 ;  /* 0x0000000609027210 */ /* 0x001fe2000791e00b */
[----:B------:R-:W-:Y:S01]  /*5a70*/  FMUL R70, R70, R90 ;  /* 0x0000005a46467220 */ /* 0x000fe20000400000 */
[----:B------:R-:W-:Y:S01]  /*5a80*/  F2FP.BF16.F32.PACK_AB R64, RZ, R64 ;  /* 0x00000040ff40723e */ /* 0x000fe200000010ff */
[-C--:B------:R-:W-:Y:S01]  /*5a90*/  FMUL R71, R71, R90.reuse ;  /* 0x0000005a47477220 */ /* 0x080fe20000400000 */
[----:B------:R-:W-:Y:S01]  /*5aa0*/  IADD3.X R3, R97, R7, R99, P0, P1 ;  /* 0x0000000761037210 */ /* 0x000fe200007e2463 */
[----:B------:R-:W-:Y:S01]  /*5ab0*/  @P2 STG.E.U16 desc[UR12][R4.64+0x10], R62 ;  /* 0x0000103e04002986 */ /* 0x000fe2000c10150c */
[----:B------:R-:W-:Y:S01]  /*5ac0*/  ISETP.GT.AND P1, PT, R88, 0x8, P4 ;  /* 0x000000085800780c */ /* 0x000fe20002724270 */
[-C--:B------:R-:W-:Y:S01]  /*5ad0*/  FMUL R72, R72, R90.reuse ;  /* 0x0000005a48487220 */ /* 0x080fe20000400000 */
[----:B------:R-:W-:Y:S01]  /*5ae0*/  ISETP.GT.AND P0, PT, R88, RZ, P3 ;  /* 0x000000ff5800720c */ /* 0x000fe20001f04270 */
[-C--:B------:R-:W-:Y:S01]  /*5af0*/  FMUL R73, R73, R90.reuse ;  /* 0x0000005a49497220 */ /* 0x080fe20000400000 */
[----:B------:R-:W-:Y:S01]  /*5b00*/  ISETP.GT.AND P2, PT, R0, 0x11, PT ;  /* 0x000000110000780c */ /* 0x000fe20003f44270 */
[-C--:B------:R-:W-:Y:S01]  /*5b10*/  FMUL R74, R74, R90.reuse ;  /* 0x0000005a4a4a7220 */ /* 0x080fe20000400000 */
[----:B------:R-:W-:Y:S01]  /*5b20*/  F2FP.BF16.F32.PACK_AB R65, RZ, R65 ;  /* 0x00000041ff41723e */ /* 0x000fe200000010ff */
[----:B------:R-:W-:Y:S01]  /*5b30*/  FMUL R75, R75, R90 ;  /* 0x0000005a4b4b7220 */ /* 0x000fe20000400000 */
[----:B------:R-:W-:Y:S01]  /*5b40*/  F2FP.BF16.F32.PACK_AB R66, RZ, R66 ;  /* 0x00000042ff42723e */ /* 0x000fe200000010ff */
[-C--:B------:R-:W-:Y:S01]  /*5b50*/  FMUL R76, R76, R90.reuse ;  /* 0x0000005a4c4c7220 */ /* 0x080fe20000400000 */
[----:B------:R-:W-:Y:S01]  /*5b60*/  F2FP.BF16.F32.PACK_AB R67, RZ, R67 ;  /* 0x00000043ff43723e */ /* 0x000fe200000010ff */
[----:B------:R-:W-:Y:S01]  /*5b70*/  FMUL R77, R77, R90 ;  /* 0x0000005a4d4d7220 */ /* 0x000fe20000400000 */
[----:B------:R-:W-:Y:S01]  /*5b80*/  F2FP.BF16.F32.PACK_AB R68, RZ, R68 ;  /* 0x00000044ff44723e */ /* 0x000fe200000010ff */
[----:B------:R-:W-:Y:S01]  /*5b90*/  @P1 STG.E.U16 desc[UR12][R4.64+0x12], R63 ;  /* 0x0000123f04001986 */ /* 0x000fe2000c10150c */
[----:B------:R-:W-:Y:S01]  /*5ba0*/  ISETP.GT.AND P1, PT, R0, 0x19, PT ;  /* 0x000000190000780c */ /* 0x000fe20003f24270 */
[-C--:B------:R-:W-:Y:S01]  /*5bb0*/  FMUL R78, R78, R90.reuse ;  /* 0x0000005a4e4e7220 */ /* 0x080fe20000400000 */
[----:B------:R-:W-:Y:S01]  /*5bc0*/  F2FP.BF16.F32.PACK_AB R69, RZ, R69 ;  /* 0x00000045ff45723e */ /* 0x000fe200000010ff */
[----:B------:R-:W-:Y:S01]  /*5bd0*/  @P0 STG.E.U16 desc[UR12][R6.64+0x20], R64 ;  /* 0x0000204006000986 */ /* 0x000fe2000c10150c */
[----:B------:R-:W-:Y:S01]  /*5be0*/  ISETP.GT.AND P0, PT, R88, RZ, P2 ;  /* 0x000000ff5800720c */ /* 0x000fe20001704270 */
[----:B------:R-:W-:Y:S01]  /*5bf0*/  FMUL R79, R79, R90 ;  /* 0x0000005a4f4f7220 */ /* 0x000fe20000400000 */
[----:B------:R-:W-:Y:S01]  /*5c00*/  F2FP.BF16.F32.PACK_AB R70, RZ, R70 ;  /* 0x00000046ff46723e */ /* 0x000fe200000010ff */
        /* <DEDUP_REMOVED lines=10> */
[----:B------:R-:W-:Y:S01]  /*5cb0*/  @P0 STG.E.U16 desc[UR12][R6.64+0x22], R65 ;  /* 0x0000224106000986 */ /* 0x000fe2000c10150c */
[----:B------:R-:W-:Y:S01]  /*5cc0*/  ISETP.GT.AND P0, PT, R88, 0x8, P3 ;  /* 0x000000085800780c */ /* 0x000fe20001f04270 */
[-C--:B------:R-:W-:Y:S01]  /*5cd0*/  FMUL R85, R85, R90.reuse ;  /* 0x0000005a55557220 */ /* 0x080fe20000400000 */
[----:B------:R-:W-:Y:S01]  /*5ce0*/  ISETP.GT.AND P5, PT, R0, 0x28, PT ;  /* 0x000000280000780c */ /* 0x000fe20003fa4270 */
        /* <DEDUP_REMOVED lines=8> */
[-C--:B------:R-:W-:Y:S01]  /*5d70*/  FMUL R26, R26, R90.reuse ;  /* 0x0000005a1a1a7220 */ /* 0x080fe20000400000 */
[----:B------:R-:W-:Y:S01]  /*5d80*/  ISETP.GT.AND P4, PT, R0, 0x30, PT ;  /* 0x000000300000780c */ /* 0x000fe20003f84270 */
[----:B------:R-:W-:Y:S01]  /*5d90*/  @P0 STG.E.U16 desc[UR12][R4.64+0x20], R66 ;  /* 0x0000204204000986 */ /* 0x000fe2000c10150c */
[----:B------:R-:W-:Y:S01]  /*5da0*/  ISETP.GT.AND P0, PT, R88, 0x8, P2 ;  /* 0x000000085800780c */ /* 0x000fe20001704270 */
[-C--:B------:R-:W-:Y:S01]  /*5db0*/  FMUL R27, R27, R90.reuse ;  /* 0x0000005a1b1b7220 */ /* 0x080fe20000400000 */
[----:B------:R-:W-:Y:S01]  /*5dc0*/  ISETP.GT.AND P2, PT, R0, 0x18, PT ;  /* 0x000000180000780c */ /* 0x000fe20003f44270 */
[----:B------:R-:W-:Y:S01]  /*5dd0*/  FMUL R28, R28, R90 ;  /* 0x0000005a1c1c7220 */ /* 0x000fe20000400000 */
[----:B------:R-:W-:Y:S01]  /*5de0*/  F2FP.BF16.F32.PACK_AB R80, RZ, R80 ;  /* 0x00000050ff50723e */ /* 0x000fe200000010ff */
        /* <DEDUP_REMOVED lines=8> */
[----:B------:R-:W-:Y:S01]  /*5e70*/  @P0 STG.E.U16 desc[UR12][R4.64+0x22], R67 ;  /* 0x0000224304000986 */ /* 0x000fe2000c10150c */
[----:B------:R-:W-:Y:S01]  /*5e80*/  ISETP.GT.AND P0, PT, R88, RZ, P2 ;  /* 0x000000ff5800720c */ /* 0x000fe20001704270 */
[----:B------:R-:W-:Y:S01]  /*5e90*/  FMUL R33, R33, R90 ;  /* 0x0000005a21217220 */ /* 0x000fe20000400000 */
[----:B------:R-:W-:Y:S01]  /*5ea0*/  F2FP.BF16.F32.PACK_AB R84, RZ, R84 ;  /* 0x00000054ff54723e */ /* 0x000fe200000010ff */
[-C--:B------:R-:W-:Y:S01]  /*5eb0*/  FMUL R34, R34, R90.reuse ;  /* 0x0000005a22227220 */ /* 0x080fe20000400000 */
[----:B------:R-:W-:Y:S01]  /*5ec0*/  P2R R14, PR, RZ, 0x20 ;  /* 0x00000020ff0e7803 */ /* 0x000fe20000000000 */
        /* <DEDUP_REMOVED lines=9> */
[----:B------:R-:W-:Y:S01]  /*5f60*/  ISETP.GT.AND P0, PT, R88, RZ, P1 ;  /* 0x000000ff5800720c */ /* 0x000fe20000f04270 */
        /* <DEDUP_REMOVED lines=13> */
[----:B------:R-:W-:Y:S01]  /*6040*/  ISETP.GT.AND P0, PT, R88, 0x8, P2 ;  /* 0x000000085800780c */ /* 0x000fe20001704270 */
        /* <DEDUP_REMOVED lines=22> */
[----:B------:R-:W-:Y:S01]  /*61b0*/  FMUL R55, R55, R90 ;  /* 0x0000005a37377220 */ /* 0x000fe20000400000 */
[----:B------:R-:W-:-:S02]  /*61c0*/  F2FP.BF16.F32.PACK_AB R39, RZ, R39 ;  /* 0x00000027ff27723e */ /* 0x000fc400000010ff */
[----:B------:R-:W-:Y:S01]  /*61d0*/  F2FP.BF16.F32.PACK_AB R40, RZ, R40 ;  /* 0x00000028ff28723e */ /* 0x000fe200000010ff */
[----:B------:R-:W-:Y:S01]  /*61e0*/  @P0 STG.E.U16 desc[UR12][R4.64+0x32], R71 ;  /* 0x0000324704000986 */ /* 0x000fe2000c10150c */
[----:B------:R-:W-:Y:S02]  /*61f0*/  ISETP.GT.AND P0, PT, R88, RZ, P2 ;  /* 0x000000ff5800720c */ /* 0x000fe40001704270 */
[----:B------:R-:W-:Y:S02]  /*6200*/  F2FP.BF16.F32.PACK_AB R41, RZ, R41 ;  /* 0x00000029ff29723e */ /* 0x000fe400000010ff */
[----:B------:R-:W-:Y:S02]  /*6210*/  F2FP.BF16.F32.PACK_AB R42, RZ, R42 ;  /* 0x0000002aff2a723e */ /* 0x000fe400000010ff */
[----:B------:R-:W-:Y:S02]  /*6220*/  F2FP.BF16.F32.PACK_AB R43, RZ, R43 ;  /* 0x0000002bff2b723e */ /* 0x000fe400000010ff */
[----:B------:R-:W-:-:S02]  /*6230*/  F2FP.BF16.F32.PACK_AB R44, RZ, R44 ;  /* 0x0000002cff2c723e */ /* 0x000fc400000010ff */
[----:B------:R-:W-:Y:S02]  /*6240*/  F2FP.BF16.F32.PACK_AB R45, RZ, R45 ;  /* 0x0000002dff2d723e */ /* 0x000fe400000010ff */
[----:B------:R-:W-:Y:S01]  /*6250*/  F2FP.BF16.F32.PACK_AB R46, RZ, R46 ;  /* 0x0000002eff2e723e */ /* 0x000fe200000010ff */
[----:B------:R-:W-:Y:S01]  /*6260*/  @P0 STG.E.U16 desc[UR12][R6.64+0x40], R72 ;  /* 0x0000404806000986 */ /* 0x000fe2000c10150c */
[----:B------:R-:W-:Y:S02]  /*6270*/  ISETP.GT.AND P0, PT, R88, RZ, P1 ;  /* 0x000000ff5800720c */ /* 0x000fe40000f04270 */
[----:B------:R-:W-:Y:S02]  /*6280*/  F2FP.BF16.F32.PACK_AB R47, RZ, R47 ;  /* 0x0000002fff2f723e */ /* 0x000fe400000010ff */
[----:B------:R-:W-:Y:S02]  /*6290*/  F2FP.BF16.F32.PACK_AB R48, RZ, R48 ;  /* 0x00000030ff30723e */ /* 0x000fe400000010ff */
[----:B------:R-:W-:-:S02]  /*62a0*/  F2FP.BF16.F32.PACK_AB R49, RZ, R49 ;  /* 0x00000031ff31723e */ /* 0x000fc400000010ff */
[----:B------:R-:W-:Y:S02]  /*62b0*/  F2FP.BF16.F32.PACK_AB R50, RZ, R50 ;  /* 0x00000032ff32723e */ /* 0x000fe400000010ff */
[----:B------:R-:W-:Y:S02]  /*62c0*/  F2FP.BF16.F32.PACK_AB R51, RZ, R51 ;  /* 0x00000033ff33723e */ /* 0x000fe400000010ff */
[----:B------:R-:W-:Y:S01]  /*62d0*/  F2FP.BF16.F32.PACK_AB R52, RZ, R52 ;  /* 0x00000034ff34723e */ /* 0x000fe200000010ff */
[----:B------:R-:W-:Y:S01]  /*62e0*/  @P0 STG.E.U16 desc[UR12][R6.64+0x42], R73 ;  /* 0x0000424906000986 */ /* 0x000fe2000c10150c */
[----:B------:R-:W-:Y:S02]  /*62f0*/  ISETP.GT.AND P0, PT, R88, 0x8, P2 ;  /* 0x000000085800780c */ /* 0x000fe40001704270 */
[----:B------:R-:W-:Y:S02]  /*6300*/  ISETP.GT.AND P2, PT, R0, 0x38, PT ;  /* 0x000000380000780c */ /* 0x000fe40003f44270 */
[----:B------:R-:W-:-:S02]  /*6310*/  F2FP.BF16.F32.PACK_AB R53, RZ, R53 ;  /* 0x00000035ff35723e */ /* 0x000fc400000010ff */
[----:B------:R-:W-:-:S07]  /*6320*/  F2FP.BF16.F32.PACK_AB R54, RZ, R54 ;  /* 0x00000036ff36723e */ /* 0x000fce00000010ff */
[----:B------:R-:W-:Y:S01]  /*6330*/  @P0 STG.E.U16 desc[UR12][R4.64+0x40], R74 ;  /* 0x0000404a04000986 */ /* 0x000fe2000c10150c */
[----:B------:R-:W-:-:S13]  /*6340*/  ISETP.GT.AND P0, PT, R88, 0x8, P1 ;  /* 0x000000085800780c */ /* 0x000fda0000f04270 */
[----:B------:R-:W-:Y:S01]  /*6350*/  @P0 STG.E.U16 desc[UR12][R4.64+0x42], R75 ;  /* 0x0000424b04000986 */ /* 0x000fe2000c10150c */
[----:B------:R-:W-:-:S13]  /*6360*/  ISETP.GT.AND P0, PT, R88, RZ, P5 ;  /* 0x000000ff5800720c */ /* 0x000fda0002f04270 */
[----:B------:R-:W-:Y:S01]  /*6370*/  @P0 STG.E.U16 desc[UR12][R6.64+0x50], R76 ;  /* 0x0000504c06000986 */ /* 0x000fe2000c10150c */
[----:B------:R-:W-:-:S04]  /*6380*/  ISETP.GT.AND P0, PT, R0, 0x29, PT ;  /* 0x000000290000780c */ /* 0x000fc80003f04270 */
[----:B------:R-:W-:-:S13]  /*6390*/  ISETP.GT.AND P1, PT, R88, RZ, P0 ;  /* 0x000000ff5800720c */ /* 0x000fda0000724270 */
[----:B------:R-:W-:Y:S01]  /*63a0*/  @P1 STG.E.U16 desc[UR12][R6.64+0x52], R77 ;  /* 0x0000524d06001986 */ /* 0x000fe2000c10150c */
[----:B------:R-:W-:-:S13]  /*63b0*/  ISETP.GT.AND P1, PT, R88, 0x8, P5 ;  /* 0x000000085800780c */ /* 0x000fda0002f24270 */
[----:B------:R-:W-:Y:S01]  /*63c0*/  @P1 STG.E.U16 desc[UR12][R4.64+0x50], R78 ;  /* 0x0000504e04001986 */ /* 0x000fe2000c10150c */
[----:B------:R-:W-:-:S13]  /*63d0*/  ISETP.GT.AND P1, PT, R88, 0x8, P0 ;  /* 0x000000085800780c */ /* 0x000fda0000724270 */
[----:B------:R-:W-:Y:S01]  /*63e0*/  @P1 STG.E.U16 desc[UR12][R4.64+0x52], R79 ;  /* 0x0000524f04001986 */ /* 0x000fe2000c10150c */
[----:B------:R-:W-:-:S13]  /*63f0*/  ISETP.GT.AND P1, PT, R88, RZ, P4 ;  /* 0x000000ff5800720c */ /* 0x000fda0002724270 */
[----:B------:R-:W-:Y:S01]  /*6400*/  @P1 STG.E.U16 desc[UR12][R6.64+0x60], R80 ;  /* 0x0000605006001986 */ /* 0x000fe2000c10150c */
[----:B------:R-:W-:-:S13]  /*6410*/  ISETP.GT.AND P1, PT, R88, RZ, P3 ;  /* 0x000000ff5800720c */ /* 0x000fda0001f24270 */
[----:B------:R-:W-:Y:S01]  /*6420*/  @P1 STG.E.U16 desc[UR12][R6.64+0x62], R81 ;  /* 0x0000625106001986 */ /* 0x000fe2000c10150c */
[----:B------:R-:W-:-:S13]  /*6430*/  ISETP.GT.AND P1, PT, R88, 0x8, P4 ;  /* 0x000000085800780c */ /* 0x000fda0002724270 */
[----:B------:R-:W-:Y:S01]  /*6440*/  @P1 STG.E.U16 desc[UR12][R4.64+0x60], R82 ;  /* 0x0000605204001986 */ /* 0x000fe2000c10150c */
[----:B------:R-:W-:-:S13]  /*6450*/  ISETP.GT.AND P1, PT, R88, 0x8, P3 ;  /* 0x000000085800780c */ /* 0x000fda0001f24270 */
[----:B------:R-:W-:Y:S01]  /*6460*/  @P1 STG.E.U16 desc[UR12][R4.64+0x62], R83 ;  /* 0x0000625304001986 */ /* 0x000fe2000c10150c */
[----:B------:R-:W-:-:S05]  /*6470*/  IADD3 R10, P1, R9, R4, RZ ;  /* 0x00000004090a7210 */ /* 0x000fca0007f3e0ff */
[----:B------:R-:W-:Y:S01]  /*6480*/  IMAD.X R11, R97, 0x1, R5, P1 ;  /* 0x00000001610b7824 */ /* 0x000fe200008e0605 */
[----:B------:R-:W-:-:S13]  /*6490*/  ISETP.GT.AND P1, PT, R88, RZ, P2 ;  /* 0x000000ff5800720c */ /* 0x000fda0001724270 */
[----:B------:R-:W-:Y:S01]  /*64a0*/  @P1 STG.E.U16 desc[UR12][R6.64+0x70], R84 ;  /* 0x0000705406001986 */ /* 0x000fe2000c10150c */
[----:B------:R-:W-:-:S05]  /*64b0*/  IADD3 R12, P1, R9, R4, RZ ;  /* 0x00000004090c7210 */ /* 0x000fca0007f3e0ff */
[----:B------:R-:W-:Y:S01]  /*64c0*/  IMAD.X R13, R97, 0x1, R5, P1 ;  /* 0x00000001610d7824 */ /* 0x000fe200008e0605 */
[----:B------:R-:W-:-:S05]  /*64d0*/  IADD3 R8, P1, R9, R6, RZ ;  /* 0x0000000609087210 */ /* 0x000fca0007f3e0ff */
[----:B------:R-:W-:Y:S01]  /*64e0*/  IMAD.X R9, R97, 0x1, R7, P1 ;  /* 0x0000000161097824 */ /* 0x000fe200008e0607 */
[----:B------:R-:W-:-:S04]  /*64f0*/  ISETP.GT.AND P1, PT, R0, 0x39, PT ;  /* 0x000000390000780c */ /* 0x000fc80003f24270 */
[----:B------:R-:W-:-:S13]  /*6500*/  ISETP.GT.AND P5, PT, R88, RZ, P1 ;  /* 0x000000ff5800720c */ /* 0x000fda0000fa4270 */
[----:B------:R-:W-:Y:S01]  /*6510*/  @P5 STG.E.U16 desc[UR12][R6.64+0x72], R85 ;  /* 0x0000725506005986 */ /* 0x000fe2000c10150c */
[----:B------:R-:W-:-:S13]  /*6520*/  ISETP.GT.AND P5, PT, R88, 0x8, P2 ;  /* 0x000000085800780c */ /* 0x000fda00017a4270 */
[----:B------:R-:W-:Y:S01]  /*6530*/  @P5 STG.E.U16 desc[UR12][R4.64+0x70], R86 ;  /* 0x0000705604005986 */ /* 0x000fe2000c10150c */
[----:B------:R-:W-:-:S13]  /*6540*/  ISETP.GT.AND P5, PT, R88, 0x8, P1 ;  /* 0x000000085800780c */ /* 0x000fda0000fa4270 */
[----:B------:R0:W-:Y:S01]  /*6550*/  @P5 STG.E.U16 desc[UR12][R4.64+0x72], R87 ;  /* 0x0000725704005986 */ /* 0x0001e2000c10150c */
[C---:B------:R-:W-:Y:S02]  /*6560*/  ISETP.GT.AND P5, PT, R88.reuse, 0x40, P6 ;  /* 0x000000405800780c */ /* 0x040fe400037a4270 */
[----:B------:R-:W-:-:S11]  /*6570*/  ISETP.GT.AND P6, PT, R88, 0x48, P6 ;  /* 0x000000485800780c */ /* 0x000fd600037c4270 */
[----:B------:R-:W-:Y:S01]  /*6580*/  @P5 STG.E.U16 desc[UR12][R8.64], R24 ;  /* 0x0000001808005986 */ /* 0x000fe2000c10150c */
[----:B------:R-:W-:-:S04]  /*6590*/  ISETP.GT.AND P5, PT, R0, 0x1, PT ;  /* 0x000000010000780c */ /* 0x000fc80003fa4270 */
[----:B------:R-:W-:-:S13]  /*65a0*/  ISETP.GT.AND P5, PT, R88, 0x40, P5 ;  /* 0x000000405800780c */ /* 0x000fda0002fa4270 */
[----:B0-----:R-:W-:Y:S02]  /*65b0*/  @P5 IMAD.MOV.U32 R4, RZ, RZ, R8 ;  /* 0x000000ffff045224 */ /* 0x001fe400078e0008 */
[----:B------:R-:W-:-:S05]  /*65c0*/  @P5 IMAD.MOV.U32 R5, RZ, RZ, R9 ;  /* 0x000000ffff055224 */ /* 0x000fca00078e0009 */
[----:B------:R0:W-:Y:S01]  /*65d0*/  @P5 STG.E.U16 desc[UR12][R4.64+0x2], R25 ;  /* 0x0000021904005986 */ /* 0x0001e2000c10150c */
[----:B------:R-:W-:-:S03]  /*65e0*/  ISETP.NE.AND P5, PT, R14, RZ, PT ;  /* 0x000000ff0e00720c */ /* 0x000fc60003fa5270 */
[----:B------:R-:W-:Y:S01]  /*65f0*/  @P6 STG.E.U16 desc[UR12][R10.64], R26 ;  /* 0x0000001a0a006986 */ /* 0x000fe2000c10150c */
[----:B------:R-:W-:-:S04]  /*6600*/  ISETP.GT.AND P6, PT, R0, 0x1, PT ;  /* 0x000000010000780c */ /* 0x000fc80003fc4270 */
[----:B------:R-:W-:-:S13]  /*6610*/  ISETP.GT.AND P6, PT, R88, 0x48, P6 ;  /* 0x000000485800780c */ /* 0x000fda00037c4270 */
[----:B------:R-:W-:Y:S01]  /*6620*/  @P6 STG.E.U16 desc[UR12][R12.64+0x2], R27 ;  /* 0x0000021b0c006986 */ /* 0x000fe2000c10150c */
[----:B------:R-:W-:-:S04]  /*6630*/  ISETP.GT.AND P6, PT, R0, 0x8, PT ;  /* 0x000000080000780c */ /* 0x000fc80003fc4270 */
[----:B------:R-:W-:-:S13]  /*6640*/  ISETP.GT.AND P6, PT, R88, 0x40, P6 ;  /* 0x000000405800780c */ /* 0x000fda00037c4270 */
[----:B0-----:R-:W-:Y:S02]  /*6650*/  @P6 IMAD.MOV.U32 R4, RZ, RZ, R8 ;  /* 0x000000ffff046224 */ /* 0x001fe400078e0008 */
[----:B------:R-:W-:-:S05]  /*6660*/  @P6 IMAD.MOV.U32 R5, RZ, RZ, R9 ;  /* 0x000000ffff056224 */ /* 0x000fca00078e0009 */
[----:B------:R0:W-:Y:S01]  /*6670*/  @P6 STG.E.U16 desc[UR12][R4.64+0x10], R28 ;  /* 0x0000101c04006986 */ /* 0x0001e2000c10150c */
[----:B------:R-:W-:-:S04]  /*6680*/  ISETP.GT.AND P6, PT, R0, 0x9, PT ;  /* 0x000000090000780c */ /* 0x000fc80003fc4270 */
[----:B------:R-:W-:-:S13]  /*6690*/  ISETP.GT.AND P6, PT, R88, 0x40, P6 ;  /* 0x000000405800780c */ /* 0x000fda00037c4270 */
[----:B0-----:R-:W-:Y:S02]  /*66a0*/  @P6 IMAD.MOV.U32 R4, RZ, RZ, R8 ;  /* 0x000000ffff046224 */ /* 0x001fe400078e0008 */
[----:B------:R-:W-:-:S05]  /*66b0*/  @P6 IMAD.MOV.U32 R5, RZ, RZ, R9 ;  /* 0x000000ffff056224 */ /* 0x000fca00078e0009 */
[----:B------:R0:W-:Y:S01]  /*66c0*/  @P6 STG.E.U16 desc[UR12][R4.64+0x12], R29 ;  /* 0x0000121d04006986 */ /* 0x0001e2000c10150c */
[----:B------:R-:W-:-:S04]  /*66d0*/  ISETP.GT.AND P6, PT, R0, 0x8, PT ;  /* 0x000000080000780c */ /* 0x000fc80003fc4270 */
[----:B------:R-:W-:-:S13]  /*66e0*/  ISETP.GT.AND P6, PT, R88, 0x48, P6 ;  /* 0x000000485800780c */ /* 0x000fda00037c4270 */
        /* <DEDUP_REMOVED lines=52> */
[C---:B------:R-:W-:Y:S02]  /*6a30*/  ISETP.GT.AND P6, PT, R88.reuse, 0x40, P5 ;  /* 0x000000405800780c */ /* 0x040fe40002fc4270 */
[----:B------:R-:W-:-:S11]  /*6a40*/  ISETP.GT.AND P5, PT, R88, 0x48, P5 ;  /* 0x000000485800780c */ /* 0x000fd60002fa4270 */
[----:B0-----:R-:W-:Y:S02]  /*6a50*/  @P6 IMAD.MOV.U32 R4, RZ, RZ, R8 ;  /* 0x000000ffff046224 */ /* 0x001fe400078e0008 */
[----:B------:R-:W-:-:S05]  /*6a60*/  @P6 IMAD.MOV.U32 R5, RZ, RZ, R9 ;  /* 0x000000ffff056224 */ /* 0x000fca00078e0009 */
[----:B------:R0:W-:Y:S01]  /*6a70*/  @P6 STG.E.U16 desc[UR12][R4.64+0x50], R44 ;  /* 0x0000502c04006986 */ /* 0x0001e2000c10150c */
[C---:B------:R-:W-:Y:S02]  /*6a80*/  ISETP.GT.AND P6, PT, R88.reuse, 0x40, P0 ;  /* 0x000000405800780c */ /* 0x040fe400007c4270 */
[----:B------:R-:W-:-:S11]  /*6a90*/  ISETP.GT.AND P0, PT, R88, 0x48, P0 ;  /* 0x000000485800780c */ /* 0x000fd60000704270 */
[----:B0-----:R-:W-:Y:S02]  /*6aa0*/  @P6 IMAD.MOV.U32 R4, RZ, RZ, R8 ;  /* 0x000000ffff046224 */ /* 0x001fe400078e0008 */
[----:B------:R-:W-:-:S05]  /*6ab0*/  @P6 IMAD.MOV.U32 R5, RZ, RZ, R9 ;  /* 0x000000ffff056224 */ /* 0x000fca00078e0009 */
[----:B------:R0:W-:Y:S01]  /*6ac0*/  @P6 STG.E.U16 desc[UR12][R4.64+0x52], R45 ;  /* 0x0000522d04006986 */ /* 0x0001e2000c10150c */
[C---:B------:R-:W-:Y:S02]  /*6ad0*/  ISETP.GT.AND P6, PT, R88.reuse, 0x40, P4 ;  /* 0x000000405800780c */ /* 0x040fe400027c4270 */
[C---:B------:R-:W-:Y:S01]  /*6ae0*/  ISETP.GT.AND P4, PT, R88.reuse, 0x48, P4 ;  /* 0x000000485800780c */ /* 0x040fe20002784270 */
[----:B------:R-:W-:Y:S01]  /*6af0*/  @P5 STG.E.U16 desc[UR12][R2.64+0x50], R46 ;  /* 0x0000502e02005986 */ /* 0x000fe2000c10150c */
[C---:B------:R-:W-:Y:S02]  /*6b00*/  ISETP.GT.AND P5, PT, R88.reuse, 0x40, P1 ;  /* 0x000000405800780c */ /* 0x040fe40000fa4270 */
[C---:B------:R-:W-:Y:S01]  /*6b10*/  ISETP.GT.AND P1, PT, R88.reuse, 0x48, P1 ;  /* 0x000000485800780c */ /* 0x040fe20000f24270 */
[----:B------:R-:W-:Y:S01]  /*6b20*/  @P0 STG.E.U16 desc[UR12][R2.64+0x52], R47 ;  /* 0x0000522f02000986 */ /* 0x000fe2000c10150c */
[C---:B------:R-:W-:Y:S02]  /*6b30*/  ISETP.GT.AND P0, PT, R88.reuse, 0x40, P3 ;  /* 0x000000405800780c */ /* 0x040fe40001f04270 */
[----:B------:R-:W-:-:S03]  /*6b40*/  ISETP.GT.AND P3, PT, R88, 0x48, P3 ;  /* 0x000000485800780c */ /* 0x000fc60001f64270 */
[----:B0-----:R-:W-:Y:S02]  /*6b50*/  @P6 IMAD.MOV.U32 R4, RZ, RZ, R8 ;  /* 0x000000ffff046224 */ /* 0x001fe400078e0008 */
[----:B------:R-:W-:-:S05]  /*6b60*/  @P6 IMAD.MOV.U32 R5, RZ, RZ, R9 ;  /* 0x000000ffff056224 */ /* 0x000fca00078e0009 */
[----:B------:R0:W-:Y:S01]  /*6b70*/  @P6 STG.E.U16 desc[UR12][R4.64+0x60], R48 ;  /* 0x0000603004006986 */ /* 0x0001e2000c10150c */
[C---:B------:R-:W-:Y:S02]  /*6b80*/  ISETP.GT.AND P6, PT, R88.reuse, 0x40, P2 ;  /* 0x000000405800780c */ /* 0x040fe400017c4270 */
[----:B------:R-:W-:Y:S01]  /*6b90*/  ISETP.GT.AND P2, PT, R88, 0x48, P2 ;  /* 0x000000485800780c */ /* 0x000fe20001744270 */
[----:B0-----:R-:W-:Y:S02]  /*6ba0*/  @P0 IMAD.MOV.U32 R4, RZ, RZ, R8 ;  /* 0x000000ffff040224 */ /* 0x001fe400078e0008 */
[----:B------:R-:W-:-:S05]  /*6bb0*/  @P0 IMAD.MOV.U32 R5, RZ, RZ, R9 ;  /* 0x000000ffff050224 */ /* 0x000fca00078e0009 */
[----:B------:R0:W-:Y:S04]  /*6bc0*/  @P0 STG.E.U16 desc[UR12][R4.64+0x62], R49 ;  /* 0x0000623104000986 */ /* 0x0001e8000c10150c */
[----:B------:R1:W-:Y:S04]  /*6bd0*/  @P4 STG.E.U16 desc[UR12][R2.64+0x60], R50 ;  /* 0x0000603202004986 */ /* 0x0003e8000c10150c */
[----:B------:R1:W-:Y:S01]  /*6be0*/  @P3 STG.E.U16 desc[UR12][R2.64+0x62], R51 ;  /* 0x0000623302003986 */ /* 0x0003e2000c10150c */
[----:B0-----:R-:W-:Y:S02]  /*6bf0*/  @P6 IMAD.MOV.U32 R4, RZ, RZ, R8 ;  /* 0x000000ffff046224 */ /* 0x001fe400078e0008 */
[----:B------:R-:W-:-:S05]  /*6c00*/  @P6 IMAD.MOV.U32 R5, RZ, RZ, R9 ;  /* 0x000000ffff056224 */ /* 0x000fca00078e0009 */
[----:B------:R1:W-:Y:S04]  /*6c10*/  @P6 STG.E.U16 desc[UR12][R4.64+0x70], R52 ;  /* 0x0000703404006986 */ /* 0x0003e8000c10150c */
[----:B------:R1:W-:Y:S04]  /*6c20*/  @P5 STG.E.U16 desc[UR12][R8.64+0x72], R53 ;  /* 0x0000723508005986 */ /* 0x0003e8000c10150c */
[----:B------:R1:W-:Y:S01]  /*6c30*/  @P2 STG.E.U16 desc[UR12][R2.64+0x70], R54 ;  /* 0x0000703602002986 */ /* 0x0003e2000c10150c */
[----:B------:R-:W-:Y:S05]  /*6c40*/  @!P1 EXIT ;  /* 0x000000000000994d */ /* 0x000fea0003800000 */
[----:B------:R-:W-:-:S05]  /*6c50*/  F2FP.BF16.F32.PACK_AB R55, RZ, R55 ;  /* 0x00000037ff37723e */ /* 0x000fca00000010ff */
[----:B------:R-:W-:Y:S01]  /*6c60*/  STG.E.U16 desc[UR12][R2.64+0x72], R55 ;  /* 0x0000723702007986 */ /* 0x000fe2000c10150c */
[----:B------:R-:W-:Y:S05]  /*6c70*/  EXIT ;  /* 0x000000000000794d */ /* 0x000fea0003800000 */
.L_x_14:
[----:B------:R-:W-:-:S13]  /*6c80*/  ISETP.NE.AND P0, PT, R11, RZ, PT ;  /* 0x000000ff0b00720c */ /* 0x000fda0003f05270 */
[----:B------:R-:W-:Y:S05]  /*6c90*/  @P0 EXIT ;  /* 0x000000000000094d */ /* 0x000fea0003800000 */
[----:B------:R-:W-:-:S13]  /*6ca0*/  ELECT P0, URZ, PT ;  /* 0x00000000003f782f */ /* 0x000fda0003800000 */
[----:B------:R-:W-:Y:S05]  /*6cb0*/  @!P0 BRA `(.L_x_151) ;  /* 0x0000000400e88947 */ /* 0x000fea0003800000 */
[----:B------:R-:W-:-:S13]  /*6cc0*/  ISETP.GE.AND P0, PT, R12, 0x1, PT ;  /* 0x000000010c00780c */ /* 0x000fda0003f06270 */
[----:B------:R-:W-:Y:S05]  /*6cd0*/  @!P0 BRA `(.L_x_151) ;  /* 0x0000000400e08947 */ /* 0x000fea0003800000 */
[----:B------:R-:W0:Y:S01]  /*6ce0*/  S2R R13, SR_CgaCtaId ;  /* 0x00000000000d7919 */ /* 0x000e220000008800 */
[----:B------:R-:W1:Y:S01]  /*6cf0*/  LDC.64 R10, c[0x0][0x4f8] ;  /* 0x00013e00ff0a7b82 */ /* 0x000e620000000a00 */
[----:B------:R-:W-:Y:S01]  /*6d00*/  ULDC.64 UR4, c[0x0][0x4c0] ;  /* 0x0001300000047ab9 */ /* 0x000fe20000000a00 */
[----:B------:R-:W-:Y:S01]  /*6d10*/  LOP3.LUT P0, RZ, R5, 0x1f, RZ, 0xc0, !PT ;  /* 0x0000001f05ff7812 */ /* 0x000fe2000780c0ff */
[----:B------:R-:W-:Y:S01]  /*6d20*/  IMAD.SHL.U32 R12, R4, 0x80, RZ ;  /* 0x00000080040c7824 */ /* 0x000fe200078e00ff */
[----:B------:R-:W-:Y:S01]  /*6d30*/  ISETP.NE.AND P2, PT, R7, RZ, PT ;  /* 0x000000ff0700720c */ /* 0x000fe20003f45270 */
[----:B------:R-:W-:Y:S01]  /*6d40*/  IMAD.SHL.U32 R95, R95, 0x40, RZ ;  /* 0x000000405f5f7824 */ /* 0x000fe200078e00ff */
[----:B------:R-:W-:Y:S01]  /*6d50*/  ISETP.NE.OR P0, PT, R7, RZ, !P0 ;  /* 0x000000ff0700720c */ /* 0x000fe20004705670 */
[----:B------:R-:W-:Y:S01]  /*6d60*/  IMAD.MOV.U32 R4, RZ, RZ, 0x1 ;  /* 0x00000001ff047424 */ /* 0x000fe200078e00ff */
[----:B------:R-:W3:Y:S01]  /*6d70*/  LDC R3, c[0x0][0x500] ;  /* 0x00014000ff037b82 */ /* 0x000ee20000000800 */
[----:B------:R-:W-:Y:S01]  /*6d80*/  LOP3.LUT R15, R2, 0x2, RZ, 0xfc, !PT ;  /* 0x00000002020f7812 */ /* 0x000fe200078efcff */
[----:B------:R-:W-:-:S02]  /*6d90*/  IMAD.MOV.U32 R5, RZ, RZ, RZ ;  /* 0x000000ffff057224 */ /* 0x000fc400078e00ff */
[----:B------:R-:W-:Y:S02]  /*6da0*/  IMAD.MOV.U32 R6, RZ, RZ, R9 ;  /* 0x000000ffff067224 */ /* 0x000fe400078e0009 */
[----:B------:R-:W-:Y:S02]  /*6db0*/  IMAD.MOV.U32 R16, RZ, RZ, RZ ;  /* 0x000000ffff107224 */ /* 0x000fe400078e00ff */
[----:B-1----:R-:W-:Y:S01]  /*6dc0*/  IMAD R10, R91, UR4, R10 ;  /* 0x000000045b0a7c24 */ /* 0x002fe2000f8e020a */
[----:B------:R-:W-:Y:S01]  /*6dd0*/  ULDC UR4, c[0x0][0x4c8] ;  /* 0x0001320000047ab9 */ /* 0x000fe20000000800 */
[----:B------:R-:W-:Y:S02]  /*6de0*/  IMAD R11, R8, UR5, R11 ;  /* 0x00000005080b7c24 */ /* 0x000fe4000f8e020b */
[----:B0-----:R-:W-:Y:S02]  /*6df0*/  IMAD.SHL.U32 R0, R13, 0x800, RZ ;  /* 0x000008000d007824 */ /* 0x001fe400078e00ff */
[----:B---3--:R-:W-:-:S02]  /*6e00*/  IMAD R92, R92, UR4, R3 ;  /* 0x000000045c5c7c24 */ /* 0x008fc4000f8e0203 */
[----:B------:R-:W-:Y:S01]  /*6e10*/  IMAD.SHL.U32 R3, R13, 0x20, RZ ;  /* 0x000000200d037824 */ /* 0x000fe200078e00ff */
[----:B------:R-:W-:Y:S01]  /*6e20*/  LOP3.LUT R0, R0, 0x800, RZ, 0xc0, !PT ;  /* 0x0000080000007812 */ /* 0x000fe200078ec0ff */
[----:B------:R-:W-:-:S07]  /*6e30*/  VIADD R13, R12, 0x40 ;  /* 0x000000400c0d7836 */ /* 0x000fce0000000000 */
.L_x_155:
[----:B------:R-:W0:Y:S01]  /*6e40*/  S2R R8, SR_CgaCtaId ;  /* 0x0000000000087919 */ /* 0x000e220000008800 */
[----:B------:R-:W-:-:S04]  /*6e50*/  MOV R7, 0x400 ;  /* 0x0000040000077802 */ /* 0x000fc80000000f00 */
[----:B0-----:R-:W-:Y:S02]  /*6e60*/  LEA R14, R8, R7, 0x18 ;  /* 0x00000007080e7211 */ /* 0x001fe400078ec0ff */
[----:B------:R-:W-:-:S03]  /*6e70*/  SHF.L.U32 R7, R4, 0x1f, RZ ;  /* 0x0000001f04077819 */ /* 0x000fc600000006ff */
[----:B------:R-:W-:-:S07]  /*6e80*/  IMAD R8, R5, 0x8, R14 ;  /* 0x0000000805087824 */ /* 0x000fce00078e020e */
.L_x_152:
[----:B0-----:R0:W1:Y:S02]  /*6e90*/  SYNCS.PHASECHK.TRANS64.TRYWAIT P1, [R8+URZ+0x36048], R7 ;  /* 0x03604807080075a7 */ /* 0x001064000802017f */
[----:B-1----:R-:W-:Y:S05]  /*6ea0*/  @!P1 NANOSLEEP.SYNCS 0x989680 ;  /* 0x009896800000995d */ /* 0x002fea0003900000 */
[----:B------:R-:W1:Y:S02]  /*6eb0*/  @!P1 SYNCS.PHASECHK.TRANS64 P1, [R8+URZ+0x36048], R7 ;  /* 0x03604807080095a7 */ /* 0x000e64000802007f */
[----:B-1----:R-:W-:Y:S05]  /*6ec0*/  @!P1 BRA `(.L_x_152) ;  /* 0xfffffffc00f09947 */ /* 0x002fea000383ffff */
[----:B0-----:R-:W0:Y:S02]  /*6ed0*/  @!P2 LDC R7, c[0x0][0x580] ;  /* 0x00016000ff07ab82 */ /* 0x001e240000000800 */
[----:B0-----:R0:W-:Y:S02]  /*6ee0*/  @!P2 SYNCS.ARRIVE.TRANS64 RZ, [R8+URZ+0x36000], R7 ;  /* 0x0360000708ffa9a7 */ /* 0x0011e4000800003f */
[----:B0-----:R-:W-:-:S04]  /*6ef0*/  PRMT R7, R15, 0x9910, RZ ;  /* 0x000099100f077816 */ /* 0x001fc800000000ff */
[----:B------:R-:W-:-:S13]  /*6f00*/  ISETP.NE.AND P1, PT, R7, 0x2, PT ;  /* 0x000000020700780c */ /* 0x000fda0003f25270 */
[----:B------:R-:W-:Y:S05]  /*6f10*/  @P1 BRA `(.L_x_153) ;  /* 0x0000000000041947 */ /* 0x000fea0003800000 */
[----:B------:R-:W-:Y:S01]  /*6f20*/  BPT.TRAP 0x1 ;  /* 0x000000040000795c */ /* 0x000fe20000300000 */
.L_x_153:
[----:B------:R-:W-:Y:S05]  /*6f30*/  @P0 BRA `(.L_x_154) ;  /* 0x0000000000040947 */ /* 0x000fea0003800000 */
[----:B------:R-:W-:Y:S01]  /*6f40*/  BPT.TRAP 0x1 ;  /* 0x000000040000795c */ /* 0x000fe20000300000 */
.L_x_154:
[----:B------:R-:W-:Y:S01]  /*6f50*/  R2UR UR7, R16 ;  /* 0x00000000100772ca */ /* 0x000fe200000e0000 */
[----:B------:R-:W-:Y:S01]  /*6f60*/  ULDC UR26, c[0x0][0x490] ;  /* 0x00012400001a7ab9 */ /* 0x000fe20000000800 */
[----:B------:R-:W-:Y:S01]  /*6f70*/  R2UR UR11, R3 ;  /* 0x00000000030b72ca */ /* 0x000fe200000e0000 */
[----:B------:R-:W-:Y:S01]  /*6f80*/  UISETP.NE.AND UP0, UPT, UR26, 0x1, UPT ;  /* 0x000000011a00788c */ /* 0x000fe2000bf05270 */
[----:B------:R-:W-:Y:S01]  /*6f90*/  IMAD R7, R5, 0x1000, R0 ;  /* 0x0000100005077824 */ /* 0x000fe200078e0200 */
[----:B------:R-:W-:Y:S01]  /*6fa0*/  ULDC UR27, c[0x0][0x49c] ;  /* 0x00012700001b7ab9 */ /* 0x000fe20000000800 */
[----:B------:R-:W-:Y:S01]  /*6fb0*/  R2UR UR10, R8 ;  /* 0x00000000080a72ca */ /* 0x000fe200000e0000 */
[----:B------:R-:W-:Y:S01]  /*6fc0*/  UISETP.NE.AND UP1, UPT, UR27, 0x1, UPT ;  /* 0x000000011b00788c */ /* 0x000fe2000bf25270 */
[----:B------:R-:W-:Y:S01]  /*6fd0*/  R2UR UR18, R13 ;  /* 0x000000000d1272ca */ /* 0x000fe200000e0000 */
[----:B------:R-:W-:Y:S01]  /*6fe0*/  ULDC UR28, c[0x0][0x4a8] ;  /* 0x00012a00001c7ab9 */ /* 0x000fe20000000800 */
[----:B------:R-:W-:Y:S01]  /*6ff0*/  ULDC.64 UR32, c[0x0][0x198] ;  /* 0x0000660000207ab9 */ /* 0x000fe20000000a00 */
[----:B------:R-:W-:Y:S01]  /*7000*/  ULDC UR29, c[0x0][0x4cc] ;  /* 0x00013300001d7ab9 */ /* 0x000fe20000000800 */
[----:B------:R-:W-:Y:S01]  /*7010*/  UIADD3 UR20, UP2, UR32, 0x1f0, URZ ;  /* 0x000001f020147890 */ /* 0x000fe2000ff5e03f */
[C---:B------:R-:W-:Y:S01]  /*7020*/  ISETP.GT.AND P3, PT, R6.reuse, 0x1, PT ;  /* 0x000000010600780c */ /* 0x040fe20003f64270 */
[----:B------:R-:W-:Y:S01]  /*7030*/  USHF.L.U32 UR7, UR7, 0x6, URZ ;  /* 0x0000000607077899 */ /* 0x000fe2000800063f */
[----:B------:R-:W-:Y:S01]  /*7040*/  VIADD R6, R6, 0xffffffff ;  /* 0xffffffff06067836 */ /* 0x000fe20000000000 */
[----:B------:R-:W-:Y:S01]  /*7050*/  @UP0 ULDC UR4, c[0x0][0x494] ;  /* 0x0001250000040ab9 */ /* 0x000fe20000000800 */
[----:B------:R-:W-:Y:S01]  /*7060*/  @UP0 ULDC UR6, c[0x0][0x498] ;  /* 0x0001260000060ab9 */ /* 0x000fe20000000800 */
[----:B------:R-:W-:Y:S01]  /*7070*/  ULOP3.LUT UR11, UR7, 0x20, UR11, 0xf8, !UPT ;  /* 0x00000020070b7892 */ /* 0x000fe2000f8ef80b */
[----:B------:R-:W-:Y:S01]  /*7080*/  VIADD R16, R16, 0x1 ;  /* 0x0000000110107836 */ /* 0x000fe20000000000 */
[----:B------:R-:W-:Y:S01]  /*7090*/  @UP1 ULDC.64 UR8, c[0x0][0x4a0] ;  /* 0x0001280000081ab9 */ /* 0x000fe20000000a00 */
[----:B------:R-:W-:Y:S01]  /*70a0*/  ULDC UR30, c[0x0][0x4ec] ;  /* 0x00013b00001e7ab9 */ /* 0x000fe20000000800 */
[----:B------:R-:W-:Y:S01]  /*70b0*/  UIMAD.WIDE.U32 UR4, UR11, UR4, URZ ;  /* 0x000000040b0472a5 */ /* 0x000fe2000f8e003f */
[----:B------:R-:W-:-:S02]  /*70c0*/  UMOV UR22, 0x0 ;  /* 0x0000000000167882 */ /* 0x000fc40000000000 */
[----:B------:R-:W-:Y:S01]  /*70d0*/  UMOV UR15, UR11 ;  /* 0x0000000b000f7c82 */ /* 0x000fe20008000000 */
[----:B------:R-:W-:Y:S01]  /*70e0*/  @UP0 USHF.R.U32.HI UR15, URZ, UR6, UR5 ;  /* 0x000000063f0f0299 */ /* 0x000fe20008011605 */
[C---:B------:R-:W-:Y:S01]  /*70f0*/  R2UR UR6, R5.reuse ;  /* 0x00000000050672ca */ /* 0x040fe200000e0000 */
[----:B------:R-:W-:Y:S01]  /*7100*/  UISETP.NE.AND UP0, UPT, UR28, 0x1, UPT ;  /* 0x000000011c00788c */ /* 0x000fe2000bf05270 */
[----:B------:R-:W-:Y:S01]  /*7110*/  VIADD R5, R5, 0x1 ;  /* 0x0000000105057836 */ /* 0x000fe20000000000 */
[----:B------:R-:W-:Y:S01]  /*7120*/  UIMAD.WIDE.U32 UR4, UR15, UR8, URZ ;  /* 0x000000080f0472a5 */ /* 0x000fe2000f8e003f */
[----:B------:R-:W-:Y:S02]  /*7130*/  UMOV UR23, 0x10000000 ;  /* 0x1000000000177882 */ /* 0x000fe40000000000 */
[----:B------:R-:W-:Y:S01]  /*7140*/  UMOV UR21, UR15 ;  /* 0x0000000f00157c82 */ /* 0x000fe20008000000 */
[----:B------:R-:W-:Y:S01]  /*7150*/  @UP1 USHF.R.U32.HI UR21, URZ, UR9, UR5 ;  /* 0x000000093f151299 */ /* 0x000fe20008011605 */
[----:B------:R-:W-:Y:S01]  /*7160*/  ISETP.NE.AND P1, PT, R5, 0x9, PT ;  /* 0x000000090500780c */ /* 0x000fe20003f25270 */
[----:B------:R-:W-:Y:S01]  /*7170*/  UIADD3 UR24, UP1, UR32, 0xf0, URZ ;  /* 0x000000f020187890 */ /* 0x000fe2000ff3e03f */
[----:B------:R-:W-:Y:S01]  /*7180*/  R2UR UR4, R14 ;  /* 0x000000000e0472ca */ /* 0x000fe200000e0000 */
[----:B------:R-:W-:Y:S01]  /*7190*/  IMAD R14, R7, 0x2, R14 ;  /* 0x00000002070e7824 */ /* 0x000fe200078e020e */
[----:B------:R-:W-:Y:S01]  /*71a0*/  UIADD3 UR5, UR10, 0x36000, URZ ;  /* 0x000360000a057890 */ /* 0x000fe2000fffe03f */
[----:B------:R-:W-:Y:S01]  /*71b0*/  IMAD.U32 R7, R11, 0x20, R10 ;  /* 0x000000200b077824 */ /* 0x000fe200078e000a */
[----:B------:R-:W-:Y:S01]  /*71c0*/  @UP0 ULDC UR34, c[0x0][0x4b0] ;  /* 0x00012c0000220ab9 */ /* 0x000fe20000000800 */
[----:B------:R-:W-:Y:S01]  /*71d0*/  @UP0 ULDC UR10, c[0x0][0x4ac] ;  /* 0x00012b00000a0ab9 */ /* 0x000fe20000000800 */
[----:B------:R-:W-:Y:S01]  /*71e0*/  R2UR UR14, R14 ;  /* 0x000000000e0e72ca */ /* 0x000fe200000e0000 */
[----:B------:R-:W-:Y:S01]  /*71f0*/  IMAD.U32 R7, R92, 0x400, R7 ;  /* 0x000004005c077824 */ /* 0x000fe200078e0007 */
[----:B------:R-:W-:Y:S01]  /*7200*/  UIADD3.X UR25, URZ, UR33, URZ, UP1, !UPT ;  /* 0x000000213f197290 */ /* 0x000fe20008ffe43f */
[----:B------:R-:W-:Y:S01]  /*7210*/  SEL R5, R5, RZ, P1 ;  /* 0x000000ff05057207 */ /* 0x000fe20000800000 */
[----:B------:R-:W-:Y:S01]  /*7220*/  ULDC.64 UR8, c[0x0][0x4d0] ;  /* 0x0001340000087ab9 */ /* 0x000fe20000000a00 */
[----:B------:R-:W-:Y:S01]  /*7230*/  ULDC.64 UR12, c[0x0][0x4f0] ;  /* 0x00013c00000c7ab9 */ /* 0x000fe20000000a00 */
[----:B------:R-:W-:Y:S01]  /*7240*/  R2UR UR32, R7 ;  /* 0x00000000072072ca */ /* 0x000fe200000e0000 */
[----:B------:R-:W-:Y:S01]  /*7250*/  ULEA UR4, UR6, UR4, 0xe ;  /* 0x0000000406047291 */ /* 0x000fe2000f8e703f */
[----:B------:R-:W-:Y:S01]  /*7260*/  IMAD.MOV.U32 R7, RZ, RZ, 0x3 ;  /* 0x00000003ff077424 */ /* 0x000fe200078e00ff */
[----:B------:R-:W-:-:S02]  /*7270*/  UIADD3 UR6, -UR15, URZ, URZ ;  /* 0x0000003f0f067290 */ /* 0x000fc4000fffe13f */
[----:B------:R-:W-:Y:S02]  /*7280*/  UIADD3 UR16, UR4, 0x2000, URZ ;  /* 0x0000200004107890 */ /* 0x000fe4000fffe03f */
[----:B------:R-:W-:Y:S02]  /*7290*/  UIMAD UR26, UR26, UR6, UR11 ;  /* 0x000000061a1a72a4 */ /* 0x000fe4000f8e020b */
[----:B------:R-:W-:Y:S01]  /*72a0*/  UIMAD.WIDE.U32 UR10, UR21, UR10, URZ ;  /* 0x0000000a150a72a5 */ /* 0x000fe2000f8e003f */
[----:B------:R-:W-:Y:S01]  /*72b0*/  R2UR UR6, R12 ;  /* 0x000000000c0672ca */ /* 0x000fe200000e0000 */
[----:B------:R-:W-:Y:S02]  /*72c0*/  UIADD3 UR31, UR14, 0x24000, URZ ;  /* 0x000240000e1f7890 */ /* 0x000fe4000fffe03f */
[----:B------:R-:W-:Y:S01]  /*72d0*/  UIMAD UR26, UR26, UR29, UR30 ;  /* 0x0000001d1a1a72a4 */ /* 0x000fe2000f8e021e */
[----:B------:R-:W-:Y:S01]  /*72e0*/  R2UR UR29, R7 ;  /* 0x00000000071d72ca */ /* 0x000fe200000e0000 */
[----:B------:R-:W-:Y:S01]  /*72f0*/  UMOV UR14, UR21 ;  /* 0x00000015000e7c82 */ /* 0x000fe20008000000 */
[----:B------:R-:W-:Y:S01]  /*7300*/  @UP0 USHF.R.U32.HI UR14, URZ, UR34, UR11 ;  /* 0x000000223f0e0299 */ /* 0x000fe2000801160b */
[----:B------:R-:W-:Y:S01]  /*7310*/  R2UR UR30, R95 ;  /* 0x000000005f1e72ca */ /* 0x000fe200000e0000 */
[----:B------:R-:W-:Y:S01]  /*7320*/  UIADD3 UR11, -UR21, URZ, URZ ;  /* 0x0000003f150b7290 */ /* 0x000fe2000fffe13f */
[----:B------:R-:W-:Y:S01]  /*7330*/  SEL R7, RZ, 0x1, P1 ;  /* 0x00000001ff077807 */ /* 0x000fe20000800000 */
[----:B------:R-:W-:-:S02]  /*7340*/  UIADD3 UR10, -UR14, URZ, URZ ;  /* 0x0000003f0e0a7290 */ /* 0x000fc4000fffe13f */
[----:B------:R-:W-:Y:S01]  /*7350*/  UIMAD UR11, UR27, UR11, UR15 ;  /* 0x0000000b1b0b72a4 */ /* 0x000fe2000f8e020f */
[----:B------:R0:W-:Y:S01]  /*7360*/  UTMALDG.2D [UR4], [UR24], desc[UR22] ;  /* 0x00001604180075b4 */ /* 0x0001e20008009000 */
[----:B------:R-:W-:Y:S01]  /*7370*/  UIMAD UR10, UR28, UR10, UR21 ;  /* 0x0000000a1c0a72a4 */ /* 0x000fe2000f8e0215 */
[----:B------:R-:W-:Y:S01]  /*7380*/  LOP3.LUT R4, R4, R7, RZ, 0x3c, !PT ;  /* 0x0000000704047212 */ /* 0x000fe200078e3cff */
[----:B------:R-:W-:Y:S02]  /*7390*/  UIMAD UR12, UR11, UR8, UR12 ;  /* 0x000000080b0c72a4 */ /* 0x000fe4000f8e020c */
[----:B------:R-:W-:Y:S02]  /*73a0*/  UIMAD UR13, UR10, UR9, UR13 ;  /* 0x000000090a0d72a4 */ /* 0x000fe4000f8e020d */
[----:B------:R-:W-:Y:S01]  /*73b0*/  UIADD3.X UR21, URZ, UR33, URZ, UP2, !UPT ;  /* 0x000000213f157290 */ /* 0x000fe200097fe43f */
[----:B------:R-:W-:Y:S01]  /*73c0*/  UMOV UR17, UR5 ;  /* 0x0000000500117c82 */ /* 0x000fe20008000000 */
[----:B------:R-:W-:Y:S01]  /*73d0*/  UMOV UR19, UR7 ;  /* 0x0000000700137c82 */ /* 0x000fe20008000000 */
[----:B------:R-:W-:Y:S01]  /*73e0*/  UMOV UR10, UR30 ;  /* 0x0000001e000a7c82 */ /* 0x000fe20008000000 */
[----:B------:R-:W-:Y:S01]  /*73f0*/  UMOV UR9, UR5 ;  /* 0x0000000500097c82 */ /* 0x000fe20008000000 */
[----:B------:R-:W-:Y:S01]  /*7400*/  UMOV UR8, UR31 ;  /* 0x0000001f00087c82 */ /* 0x000fe20008000000 */
[----:B------:R-:W-:Y:S01]  /*7410*/  UMOV UR11, UR26 ;  /* 0x0000001a000b7c82 */ /* 0x000fe20008000000 */
[----:B------:R1:W-:Y:S01]  /*7420*/  UTMALDG.2D [UR16], [UR24], desc[UR22] ;  /* 0x00001610180075b4 */ /* 0x0003e20008009000 */
[----:B0-----:R-:W-:-:S09]  /*7430*/  UPRMT UR4, UR32, 0x5410, UR29 ;  /* 0x0000541020047896 */ /* 0x001fd2000800001d */
[----:B------:R1:W-:Y:S02]  /*7440*/  UTMALDG.5D.IM2COL.MULTICAST [UR8], [UR20], UR4 ;  /* 0x00000008140073b4 */ /* 0x0003e40008060804 */
[----:B-1----:R-:W-:Y:S05]  /*7450*/  @P3 BRA `(.L_x_155) ;  /* 0xfffffff800783947 */ /* 0x002fea000383ffff */
.L_x_151:
[----:B------:R-:W-:Y:S01]  /*7460*/  ISETP.GE.U32.AND P2, PT, R9, 0x9, PT ;  /* 0x000000090900780c */ /* 0x000fe20003f46070 */
[----:B------:R-:W-:Y:S05]  /*7470*/  WARPSYNC.ALL ;  /* 0x0000000000007948 */ /* 0x000fea0003800000 */
[----:B------:R-:W-:-:S07]  /*7480*/  ELECT P1, URZ, PT ;  /* 0x00000000003f782f */ /* 0x000fce0003820000 */
[----:B------:R-:W-:-:S05]  /*7490*/  @P2 IMAD.WIDE.U32 R4, R9, 0x38e38e39, RZ ;  /* 0x38e38e3909042825 */ /* 0x000fca00078e00ff */
[----:B------:R-:W-:-:S04]  /*74a0*/  @P2 SHF.R.U32.HI R0, RZ, 0x1, R5 ;  /* 0x00000001ff002819 */ /* 0x000fc80000011605 */
[----:B------:R-:W-:-:S04]  /*74b0*/  @P2 LOP3.LUT R0, R0, 0x1, RZ, 0xc0, !PT ;  /* 0x0000000100002812 */ /* 0x000fc800078ec0ff */
[----:B------:R-:W-:Y:S01]  /*74c0*/  @P2 ISETP.NE.U32.AND P0, PT, R0, 0x1, PT ;  /* 0x000000010000280c */ /* 0x000fe20003f05070 */
[----:B------:R-:W-:-:S12]  /*74d0*/  @!P1 EXIT ;  /* 0x000000000000994d */ /* 0x000fd80003800000 */
[----:B------:R-:W-:Y:S01]  /*74e0*/  LOP3.LUT R2, R2, 0x2, RZ, 0xfc, !PT ;  /* 0x0000000202027812 */ /* 0x000fe200078efcff */
[----:B------:R-:W-:Y:S01]  /*74f0*/  IMAD.MOV.U32 R0, RZ, RZ, 0x1 ;  /* 0x00000001ff007424 */ /* 0x000fe200078e00ff */
[----:B------:R-:W-:Y:S02]  /*7500*/  @P2 ISETP.NE.U32.AND.EX P0, PT, RZ, RZ, PT, P0 ;  /* 0x000000ffff00220c */ /* 0x000fe40003f05100 */
[----:B------:R-:W-:Y:S02]  /*7510*/  ISETP.NE.AND P1, PT, R2, 0x3, PT ;  /* 0x000000030200780c */ /* 0x000fe40003f25270 */
[----:B------:R-:W-:-:S11]  /*7520*/  @P2 SEL R0, RZ, 0x1, !P0 ;  /* 0x00000001ff002807 */ /* 0x000fd60004000000 */
[----:B------:R-:W-:Y:S05]  /*7530*/  @!P1 BRA `(.L_x_156) ;  /* 0x0000000000049947 */ /* 0x000fea0003800000 */
[----:B------:R-:W-:Y:S01]  /*7540*/  BPT.TRAP 0x1 ;  /* 0x000000040000795c */ /* 0x000fe20000300000 */
.L_x_156:
[----:B------:R-:W0:Y:S01]  /*7550*/  S2R R5, SR_CgaCtaId ;  /* 0x0000000000057919 */ /* 0x000e220000008800 */
[----:B------:R-:W-:Y:S01]  /*7560*/  IMAD.WIDE.U32 R2, R9, 0x38e38e39, RZ ;  /* 0x38e38e3909027825 */ /* 0x000fe200078e00ff */
[----:B------:R-:W-:-:S04]  /*7570*/  MOV R4, 0x400 ;  /* 0x0000040000047802 */ /* 0x000fc80000000f00 */
[----:B------:R-:W-:-:S05]  /*7580*/  SHF.R.U32.HI R2, RZ, 0x1, R3 ;  /* 0x00000001ff027819 */ /* 0x000fca0000011603 */
[----:B------:R-:W-:Y:S01]  /*7590*/  IMAD R9, R2, -0x9, R9 ;  /* 0xfffffff702097824 */ /* 0x000fe200078e0209 */
[----:B0-----:R-:W-:-:S05]  /*75a0*/  LEA R4, R5, R4, 0x18 ;  /* 0x0000000405047211 */ /* 0x001fca00078ec0ff */
[----:B------:R-:W-:Y:S01]  /*75b0*/  VIADD R2, R4, 0x36048 ;  /* 0x0003604804027836 */ /* 0x000fe20000000000 */
[----:B------:R-:W-:-:S03]  /*75c0*/  SHF.L.U32 R4, R0, 0x1f, RZ ;  /* 0x0000001f00047819 */ /* 0x000fc600000006ff */
[----:B------:R-:W-:-:S07]  /*75d0*/  IMAD R3, R9, 0x8, R2 ;  /* 0x0000000809037824 */ /* 0x000fce00078e0202 */
.L_x_157:
[----:B0-----:R0:W1:Y:S02]  /*75e0*/  SYNCS.PHASECHK.TRANS64.TRYWAIT P0, [R3+URZ], R4 ;  /* 0x00000004030075a7 */ /* 0x001064000800017f */
[----:B-1----:R-:W-:Y:S05]  /*75f0*/  @!P0 NANOSLEEP.SYNCS 0x989680 ;  /* 0x009896800000895d */ /* 0x002fea0003900000 */
[----:B------:R-:W1:Y:S02]  /*7600*/  @!P0 SYNCS.PHASECHK.TRANS64 P0, [R3+URZ], R4 ;  /* 0x00000004030085a7 */ /* 0x000e64000800007f */
[----:B-1----:R-:W-:Y:S05]  /*7610*/  @!P0 BRA `(.L_x_157) ;  /* 0xfffffffc00f08947 */ /* 0x002fea000383ffff */
[----:B------:R-:W-:-:S05]  /*7620*/  VIADD R9, R9, 0x1 ;  /* 0x0000000109097836 */ /* 0x000fca0000000000 */
[----:B------:R-:W-:-:S04]  /*7630*/  ISETP.NE.AND P0, PT, R9, 0x9, PT ;  /* 0x000000090900780c */ /* 0x000fc80003f05270 */
[----:B0-----:R-:W-:Y:S02]  /*7640*/  SEL R3, RZ, 0x1, P0 ;  /* 0x00000001ff037807 */ /* 0x001fe40000000000 */
[----:B------:R-:W-:Y:S02]  /*7650*/  SEL R9, R9, RZ, P0 ;  /* 0x000000ff09097207 */ /* 0x000fe40000000000 */
[----:B------:R-:W-:-:S03]  /*7660*/  LOP3.LUT R5, R0, R3, RZ, 0x3c, !PT ;  /* 0x0000000300057212 */ /* 0x000fc600078e3cff */
[----:B------:R-:W-:Y:S01]  /*7670*/  IMAD R0, R9, 0x8, R2 ;  /* 0x0000000809007824 */ /* 0x000fe200078e0202 */
[----:B------:R-:W-:-:S07]  /*7680*/  SHF.L.U32 R3, R5, 0x1f, RZ ;  /* 0x0000001f05037819 */ /* 0x000fce00000006ff */
.L_x_158:
        /* <DEDUP_REMOVED lines=11> */
.L_x_159:
        /* <DEDUP_REMOVED lines=11> */
.L_x_160:
        /* <DEDUP_REMOVED lines=11> */
.L_x_161:
        /* <DEDUP_REMOVED lines=11> */
.L_x_162:
        /* <DEDUP_REMOVED lines=11> */
.L_x_163:
        /* <DEDUP_REMOVED lines=11> */
.L_x_164:
        /* <DEDUP_REMOVED lines=11> */
.L_x_165:
[----:B0-----:R0:W1:Y:S02]  /*7b60*/  SYNCS.PHASECHK.TRANS64.TRYWAIT P0, [R9+URZ], R0 ;  /* 0x00000000090075a7 */ /* 0x001064000800017f */
[----:B-1----:R-:W-:Y:S05]  /*7b70*/  @!P0 NANOSLEEP.SYNCS 0x989680 ;  /* 0x009896800000895d */ /* 0x002fea0003900000 */
[----:B------:R-:W1:Y:S02]  /*7b80*/  @!P0 SYNCS.PHASECHK.TRANS64 P0, [R9+URZ], R0 ;  /* 0x00000000090085a7 */ /* 0x000e64000800007f */
[----:B-1----:R-:W-:Y:S05]  /*7b90*/  @P0 EXIT ;  /* 0x000000000000094d */ /* 0x002fea0003800000 */
[----:B------:R-:W-:Y:S05]  /*7ba0*/  BRA `(.L_x_165) ;  /* 0xfffffffc00ec7947 */ /* 0x000fea000383ffff */
.L_x_166:
[----:B------:R-:W-:-:S00]  /*7bb0*/  BRA `(.L_x_166) ;  /* 0xfffffffc00fc7947 */ /* 0x000fc0000383ffff */
[----:B------:R-:W-:-:S00]  /*7bc0*/  NOP ;  /* 0x0000000000007918 */ /* 0x000fc00000000000 */
        /* <DEDUP_REMOVED lines=11> */
.L_x_167:


//--------------------- .nv.shared._ZN7cutlass13device_kernelINS_4conv6kernel13ConvUniversalINS1_16ConvProblemShapeILNS1_8OperatorE2ELi3EEENS1_10collective14CollectiveConvINS1_46MainloopSm90TmaGmmaWarpSpecializedImplicitGemmILS5_2ELi9ELi3EN4cute5tupleIJNSA_1CILi2EEENSC_ILi1EEESE_EEENS1_36KernelImplicitTmaWarpSpecializedSm90ELi1EEENSB_IJNSC_ILi128EEENSB_IJNSC_ILi64EEEEEESK_EEENS_10bfloat16_tESM_NSA_8TiledMMAINSA_8MMA_AtomIJNSA_4SM904GMMA27MMA_64x64x16_F32BF16BF16_SSILNSQ_5MajorE1ELSS_1ELNSQ_7ScaleInE1ELST_1EEEEEENSA_6LayoutINSB_IJSE_SE_SE_EEENSB_IJNSC_ILi0EEESY_SY_EEEEENSB_IJNSA_10UnderscoreES11_S11_EEEEENS7_6detail26Sm90ImplicitGemmTileTraitsINSA_13SM90_TMA_LOADENSA_14ComposedLayoutINSA_7SwizzleILi3ELi4ELi3EEENSA_18smem_ptr_flag_bitsILi16EEENSW_INSB_IJNSB_IJSJ_SD_EEENSB_IJNSC_ILi8EEES1D_EEENSB_IJSE_NSC_ILi9EEEEEEEEENSB_IJNSB_IJSE_NSC_ILi4096EEEEEENSB_IJSJ_NSC_ILi512EEEEEENSB_IJSY_NSC_ILi8192EEEEEEEEEEEEEvEENS15_INSA_30SM90_TMA_LOAD_IM2COL_MULTICASTENS17_IS19_S1B_NSW_INSB_IJNSB_IJSJ_SE_EEES1E_S1G_EEENSB_IJNSB_IJSE_SY_EEES1L_NSB_IJSY_S1I_EEEEEEEEEEvEEEENS_8epilogue10collective6detail29Sm90TmaWarpSpecializedAdapterINS23_15DefaultEpilogueISM_NSB_IJlNSB_IJSE_lllEEESY_EEES28_NS22_6thread17LinearCombinationISM_Li1EffLNS29_9ScaleType4KindE0ELNS_15FloatRoundStyleE2ESM_EENS_4gemm15EpilogueDefaultEEEEEvvEEEEvNT_6ParamsE --------------------------
	.section	.nv.shared._ZN7cutlass13device_kernelINS_4conv6kernel13ConvUniversalINS1_16ConvProblemShapeILNS1_8OperatorE2ELi3EEENS1_10collective14CollectiveConvINS1_46MainloopSm90TmaGmmaWarpSpecializedImplicitGemmILS5_2ELi9ELi3EN4cute5tupleIJNSA_1CILi2EEENSC_ILi1EEESE_EEENS1_36KernelImplicitTmaWarpSpecializedSm90ELi1EEENSB_IJNSC_ILi128EEENSB_IJNSC_ILi64EEEEEESK_EEENS_10bfloat16_tESM_NSA_8TiledMMAINSA_8MMA_AtomIJNSA_4SM904GMMA27MMA_64x64x16_F32BF16BF16_SSILNSQ_5MajorE1ELSS_1ELNSQ_7ScaleInE1ELST_1EEEEEENSA_6LayoutINSB_IJSE_SE_SE_EEENSB_IJNSC_ILi0EEESY_SY_EEEEENSB_IJNSA_10UnderscoreES11_S11_EEEEENS7_6detail26Sm90ImplicitGemmTileTraitsINSA_13SM90_TMA_LOADENSA_14ComposedLayoutINSA_7SwizzleILi3ELi4ELi3EEENSA_18smem_ptr_flag_bitsILi16EEENSW_INSB_IJNSB_IJSJ_SD_EEENSB_IJNSC_ILi8EEES1D_EEENSB_IJSE_NSC_ILi9EEEEEEEEENSB_IJNSB_IJSE_NSC_ILi4096EEEEEENSB_IJSJ_NSC_ILi512EEEEEENSB_IJSY_NSC_ILi8192EEEEEEEEEEEEEvEENS15_INSA_30SM90_TMA_LOAD_IM2COL_MULTICASTENS17_IS19_S1B_NSW_INSB_IJNSB_IJSJ_SE_EEES1E_S1G_EEENSB_IJNSB_IJSE_SY_EEES1L_NSB_IJSY_S1I_EEEEEEEEEEvEEEENS_8epilogue10collective6detail29Sm90TmaWarpSpecializedAdapterINS23_15DefaultEpilogueISM_NSB_IJlNSB_IJSE_lllEEESY_EEES28_NS22_6thread17LinearCombinationISM_Li1EffLNS29_9ScaleType4KindE0ELNS_15FloatRoundStyleE2ESM_EENS_4gemm15EpilogueDefaultEEEEEvvEEEEvNT_6ParamsE,"aw",@nobits
	.sectionflags	@""
	.align	16
	.zero		1024


//--------------------- .nv.shared.reserved.0     --------------------------
	.section	.nv.shared.reserved.0,"aw",@nobits
	.weak		__nv_reservedSMEM_offset_0_alias
	.size		__nv_reservedSMEM_offset_0_alias, 0, 0
	.other		__nv_reservedSMEM_offset_0_alias,@"STO_CUDA_RESERVED_SHARED STV_DEFAULT"
__nv_reservedSMEM_offset_0_alias:
	.zero		0


//--------------------- .nv.global                --------------------------
	.section	.nv.global,"aw",@nobits
.nv.global:
	.type		_ZN39_INTERNAL_9f09e1f5_4_k_cu_6f340f7a_32894cute1_E,@object
	.size		_ZN39_INTERNAL_9f09e1f5_4_k_cu_6f340f7a_32894cute1_E,(_ZN39_INTERNAL_9f09e1f5_4_k_cu_6f340f7a_32894cuda3std3__45__cpo6cbeginE - _ZN39_INTERNAL_9f09e1f5_4_k_cu_6f340f7a_32894cute1_E)
_ZN39_INTERNAL_9f09e1f5_4_k_cu_6f340f7a_32894cute1_E:
	.zero		1
	.type		_ZN39_INTERNAL_9f09e1f5_4_k_cu_6f340f7a_32894cuda3std3__45__cpo6cbeginE,@object
	.size		_ZN39_INTERNAL_9f09e1f5_4_k_cu_6f340f7a_32894cuda3std3__45__cpo6cbeginE,(_ZN39_INTERNAL_9f09e1f5_4_k_cu_6f340f7a_32894cuda3std3__48in_placeE - _ZN39_INTERNAL_9f09e1f5_4_k_cu_6f340f7a_32894cuda3std3__45__cpo6cbeginE)
_ZN39_INTERNAL_9f09e1f5_4_k_cu_6f340f7a_32894cuda3std3__45__cpo6cbeginE:
	.zero		1
	.type		_ZN39_INTERNAL_9f09e1f5_4_k_cu_6f340f7a_32894cuda3std3__48in_placeE,@object
	.size		_ZN39_INTERNAL_9f09e1f5_4_k_cu_6f340f7a_32894cuda3std3__48in_placeE,(_ZN39_INTERNAL_9f09e1f5_4_k_cu_6f340f7a_32894cuda3std6ranges3__45__cpo9iter_moveE - _ZN39_INTERNAL_9f09e1f5_4_k_cu_6f340f7a_32894cuda3std3__48in_placeE)
_ZN39_INTERNAL_9f09e1f5_4_k_cu_6f340f7a_32894cuda3std3__48in_placeE:
	.zero		1
	.type		_ZN39_INTERNAL_9f09e1f5_4_k_cu_6f340f7a_32894cuda3std6ranges3__45__cpo9iter_moveE,@object
	.size		_ZN39_INTERNAL_9f09e1f5_4_k_cu_6f340f7a_32894cuda3std6ranges3__45__cpo9iter_moveE,(_ZN39_INTERNAL_9f09e1f5_4_k_cu_6f340f7a_32894cuda3std3__45__cpo5beginE - _ZN39_INTERNAL_9f09e1f5_4_k_cu_6f340f7a_32894cuda3std6ranges3__45__cpo9iter_moveE)
_ZN39_INTERNAL_9f09e1f5_4_k_cu_6f340f7a_32894cuda3std6ranges3__45__cpo9iter_moveE:
	.zero		1
	.type		_ZN39_INTERNAL_9f09e1f5_4_k_cu_6f340f7a_32894cuda3std3__45__cpo5beginE,@object
	.size		_ZN39_INTERNAL_9f09e1f5_4_k_cu_6f340f7a_32894cuda3std3__45__cpo5beginE,(_ZN39_INTERNAL_9f09e1f5_4_k_cu_6f340f7a_32894cuda3std3__441_GLOBAL__N__9f09e1f5_4_k_cu_6f340f7a_32896ignoreE - _ZN39_INTERNAL_9f09e1f5_4_k_cu_6f340f7a_32894cuda3std3__45__cpo5beginE)
_ZN39_INTERNAL_9f09e1f5_4_k_cu_6f340f7a_32894cuda3std3__45__cpo5beginE:
	.zero		1
	.type		_ZN39_INTERNAL_9f09e1f5_4_k_cu_6f340f7a_32894cuda3std3__441_GLOBAL__N__9f09e1f5_4_k_cu_6f340f7a_32896ignoreE,@object
	.size		_ZN39_INTERNAL_9f09e1f5_4_k_cu_6f340f7a_32894cuda3std3__441_GLOBAL__N__9f09e1f5_4_k_cu_6f340f7a_32896ignoreE,(_ZN39_INTERNAL_9f09e1f5_4_k_cu_6f340f7a_32894cute7productE - _ZN39_INTERNAL_9f09e1f5_4_k_cu_6f340f7a_32894cuda3std3__441_GLOBAL__N__9f09e1f5_4_k_cu_6f340f7a_32896ignoreE)
_ZN39_INTERNAL_9f09e1f5_4_k_cu_6f340f7a_32894cuda3std3__441_GLOBAL__N__9f09e1f5_4_k_cu_6f340f7a_32896ignoreE:
	.zero		1
	.type		_ZN39_INTERNAL_9f09e1f5_4_k_cu_6f340f7a_32894cute7productE,@object
	.size		_ZN39_INTERNAL_9f09e1f5_4_k_cu_6f340f7a_32894cute7productE,(_ZN39_INTERNAL_9f09e1f5_4_k_cu_6f340f7a_32894cuda3std3__45__cpo3endE - _ZN39_INTERNAL_9f09e1f5_4_k_cu_6f340f7a_32894cute7productE)
_ZN39_INTERNAL_9f09e1f5_4_k_cu_6f340f7a_32894cute7productE:
	.zero		1
	.type		_ZN39_INTERNAL_9f09e1f5_4_k_cu_6f340f7a_32894cuda3std3__45__cpo3endE,@object
	.size		_ZN39_INTERNAL_9f09e1f5_4_k_cu_6f340f7a_32894cuda3std3__45__cpo3endE,(_ZN39_INTERNAL_9f09e1f5_4_k_cu_6f340f7a_32894cuda3std3__419piecewise_constructE - _ZN39_INTERNAL_9f09e1f5_4_k_cu_6f340f7a_32894cuda3std3__45__cpo3endE)
_ZN39_INTERNAL_9f09e1f5_4_k_cu_6f340f7a_32894cuda3std3__45__cpo3endE:
	.zero		1
	.type		_ZN39_INTERNAL_9f09e1f5_4_k_cu_6f340f7a_32894cuda3std3__419piecewise_constructE,@object
	.size		_ZN39_INTERNAL_9f09e1f5_4_k_cu_6f340f7a_32894cuda3std3__419piecewise_constructE,(_ZN39_INTERNAL_9f09e1f5_4_k_cu_6f340f7a_32894cuda3std3__45__cpo4cendE - _ZN39_INTERNAL_9f09e1f5_4_k_cu_6f340f7a_32894cuda3std3__419piecewise_constructE)
_ZN39_INTERNAL_9f09e1f5_4_k_cu_6f340f7a_32894cuda3std3__419piecewise_constructE:
	.zero		1
	.type		_ZN39_INTERNAL_9f09e1f5_4_k_cu_6f340f7a_32894cuda3std3__45__cpo4cendE,@object
	.size		_ZN39_INTERNAL_9f09e1f5_4_k_cu_6f340f7a_32894cuda3std3__45__cpo4cendE,(_ZN39_INTERNAL_9f09e1f5_4_k_cu_6f340f7a_32894cuda3std6ranges3__45__cpo4swapE - _ZN39_INTERNAL_9f09e1f5_4_k_cu_6f340f7a_32894cuda3std3__45__cpo4cendE)
_ZN39_INTERNAL_9f09e1f5_4_k_cu_6f340f7a_32894cuda3std3__45__cpo4cendE:
	.zero		1
	.type		_ZN39_INTERNAL_9f09e1f5_4_k_cu_6f340f7a_32894cuda3std6ranges3__45__cpo4swapE,@object
	.size		_ZN39_INTERNAL_9f09e1f5_4_k_cu_6f340f7a_32894cuda3std6ranges3__45__cpo4swapE,(.L_7 - _ZN39_INTERNAL_9f09e1f5_4_k_cu_6f340f7a_32894cuda3std6ranges3__45__cpo4swapE)
_ZN39_INTERNAL_9f09e1f5_4_k_cu_6f340f7a_32894cuda3std6ranges3__45__cpo4swapE:
	.zero		1
.L_7:


//--------------------- .nv.constant0._ZN7cutlass13device_kernelINS_4conv6kernel13ConvUniversalINS1_16ConvProblemShapeILNS1_8OperatorE2ELi3EEENS1_10collective14CollectiveConvINS1_46MainloopSm90TmaGmmaWarpSpecializedImplicitGemmILS5_2ELi9ELi3EN4cute5tupleIJNSA_1CILi2EEENSC_ILi1EEESE_EEENS1_36KernelImplicitTmaWarpSpecializedSm90ELi1EEENSB_IJNSC_ILi128EEENSB_IJNSC_ILi64EEEEEESK_EEENS_10bfloat16_tESM_NSA_8TiledMMAINSA_8MMA_AtomIJNSA_4SM904GMMA27MMA_64x64x16_F32BF16BF16_SSILNSQ_5MajorE1ELSS_1ELNSQ_7ScaleInE1ELST_1EEEEEENSA_6LayoutINSB_IJSE_SE_SE_EEENSB_IJNSC_ILi0EEESY_SY_EEEEENSB_IJNSA_10UnderscoreES11_S11_EEEEENS7_6detail26Sm90ImplicitGemmTileTraitsINSA_13SM90_TMA_LOADENSA_14ComposedLayoutINSA_7SwizzleILi3ELi4ELi3EEENSA_18smem_ptr_flag_bitsILi16EEENSW_INSB_IJNSB_IJSJ_SD_EEENSB_IJNSC_ILi8EEES1D_EEENSB_IJSE_NSC_ILi9EEEEEEEEENSB_IJNSB_IJSE_NSC_ILi4096EEEEEENSB_IJSJ_NSC_ILi512EEEEEENSB_IJSY_NSC_ILi8192EEEEEEEEEEEEEvEENS15_INSA_30SM90_TMA_LOAD_IM2COL_MULTICASTENS17_IS19_S1B_NSW_INSB_IJNSB_IJSJ_SE_EEES1E_S1G_EEENSB_IJNSB_IJSE_SY_EEES1L_NSB_IJSY_S1I_EEEEEEEEEEvEEEENS_8epilogue10collective6detail29Sm90TmaWarpSpecializedAdapterINS23_15DefaultEpilogueISM_NSB_IJlNSB_IJSE_lllEEESY_EEES28_NS22_6thread17LinearCombinationISM_Li1EffLNS29_9ScaleType4KindE0ELNS_15FloatRoundStyleE2ESM_EENS_4gemm15EpilogueDefaultEEEEEvvEEEEvNT_6ParamsE --------------------------
	.section	.nv.constant0._ZN7cutlass13device_kernelINS_4conv6kernel13ConvUniversalINS1_16ConvProblemShapeILNS1_8OperatorE2ELi3EEENS1_10collective14CollectiveConvINS1_46MainloopSm90TmaGmmaWarpSpecializedImplicitGemmILS5_2ELi9ELi3EN4cute5tupleIJNSA_1CILi2EEENSC_ILi1EEESE_EEENS1_36KernelImplicitTmaWarpSpecializedSm90ELi1EEENSB_IJNSC_ILi128EEENSB_IJNSC_ILi64EEEEEESK_EEENS_10bfloat16_tESM_NSA_8TiledMMAINSA_8MMA_AtomIJNSA_4SM904GMMA27MMA_64x64x16_F32BF16BF16_SSILNSQ_5MajorE1ELSS_1ELNSQ_7ScaleInE1ELST_1EEEEEENSA_6LayoutINSB_IJSE_SE_SE_EEENSB_IJNSC_ILi0EEESY_SY_EEEEENSB_IJNSA_10UnderscoreES11_S11_EEEEENS7_6detail26Sm90ImplicitGemmTileTraitsINSA_13SM90_TMA_LOADENSA_14ComposedLayoutINSA_7SwizzleILi3ELi4ELi3EEENSA_18smem_ptr_flag_bitsILi16EEENSW_INSB_IJNSB_IJSJ_SD_EEENSB_IJNSC_ILi8EEES1D_EEENSB_IJSE_NSC_ILi9EEEEEEEEENSB_IJNSB_IJSE_NSC_ILi4096EEEEEENSB_IJSJ_NSC_ILi512EEEEEENSB_IJSY_NSC_ILi8192EEEEEEEEEEEEEvEENS15_INSA_30SM90_TMA_LOAD_IM2COL_MULTICASTENS17_IS19_S1B_NSW_INSB_IJNSB_IJSJ_SE_EEES1E_S1G_EEENSB_IJNSB_IJSE_SY_EEES1L_NSB_IJSY_S1I_EEEEEEEEEEvEEEENS_8epilogue10collective6detail29Sm90TmaWarpSpecializedAdapterINS23_15DefaultEpilogueISM_NSB_IJlNSB_IJSE_lllEEESY_EEES28_NS22_6thread17LinearCombinationISM_Li1EffLNS29_9ScaleType4KindE0ELNS_15FloatRoundStyleE2ESM_EENS_4gemm15EpilogueDefaultEEEEEvvEEEEvNT_6ParamsE,"a",@progbits
	.sectionflags	@""
	.align	4
.nv.constant0._ZN7cutlass13device_kernelINS_4conv6kernel13ConvUniversalINS1_16ConvProblemShapeILNS1_8OperatorE2ELi3EEENS1_10collective14CollectiveConvINS1_46MainloopSm90TmaGmmaWarpSpecializedImplicitGemmILS5_2ELi9ELi3EN4cute5tupleIJNSA_1CILi2EEENSC_ILi1EEESE_EEENS1_36KernelImplicitTmaWarpSpecializedSm90ELi1EEENSB_IJNSC_ILi128EEENSB_IJNSC_ILi64EEEEEESK_EEENS_10bfloat16_tESM_NSA_8TiledMMAINSA_8MMA_AtomIJNSA_4SM904GMMA27MMA_64x64x16_F32BF16BF16_SSILNSQ_5MajorE1ELSS_1ELNSQ_7ScaleInE1ELST_1EEEEEENSA_6LayoutINSB_IJSE_SE_SE_EEENSB_IJNSC_ILi0EEESY_SY_EEEEENSB_IJNSA_10UnderscoreES11_S11_EEEEENS7_6detail26Sm90ImplicitGemmTileTraitsINSA_13SM90_TMA_LOADENSA_14ComposedLayoutINSA_7SwizzleILi3ELi4ELi3EEENSA_18smem_ptr_flag_bitsILi16EEENSW_INSB_IJNSB_IJSJ_SD_EEENSB_IJNSC_ILi8EEES1D_EEENSB_IJSE_NSC_ILi9EEEEEEEEENSB_IJNSB_IJSE_NSC_ILi4096EEEEEENSB_IJSJ_NSC_ILi512EEEEEENSB_IJSY_NSC_ILi8192EEEEEEEEEEEEEvEENS15_INSA_30SM90_TMA_LOAD_IM2COL_MULTICASTENS17_IS19_S1B_NSW_INSB_IJNSB_IJSJ_SE_EEES1E_S1G_EEENSB_IJNSB_IJSE_SY_EEES1L_NSB_IJSY_S1I_EEEEEEEEEEvEEEENS_8epilogue10collective6detail29Sm90TmaWarpSpecializedAdapterINS23_15DefaultEpilogueISM_NSB_IJlNSB_IJSE_lllEEESY_EEES28_NS22_6thread17LinearCombinationISM_Li1EffLNS29_9ScaleType4KindE0ELNS_15FloatRoundStyleE2ESM_EENS_4gemm15EpilogueDefaultEEEEEvvEEEEvNT_6ParamsE:
	.zero		1664


//--------------------- SYMBOLS --------------------------

	.type		.nv.reservedSmem.offset0,@object
	.size		.nv.reservedSmem.offset0,0x4
